//
// Generated by NVIDIA NVVM Compiler
//
// Compiler Build ID: CL-36424714
// Cuda compilation tools, release 13.0, V13.0.88
// Based on NVVM 20.0.0
//

.version 9.0
.target sm_100
.address_size 64

	// .globl	_Z12randomKernelPdi
.global .align 4 .b8 precalc_xorwow_matrix[102400];
.global .align 4 .b8 precalc_xorwow_offset_matrix[102400];
.global .align 4 .b8 mrg32k3aM1[2304];
.global .align 4 .b8 mrg32k3aM2[2304];
.global .align 4 .b8 mrg32k3aM1SubSeq[2016];
.global .align 4 .b8 mrg32k3aM2SubSeq[2016];
.global .align 4 .b8 mrg32k3aM1Seq[2304];
.global .align 4 .b8 mrg32k3aM2Seq[2304];
.const .align 8 .b8 __cr_lgamma_table[72];
.global .align 8 .u64 monDev;

.visible .entry _Z12randomKernelPdi(
	.param .u64 .ptr .align 1 _Z12randomKernelPdi_param_0,
	.param .u32 _Z12randomKernelPdi_param_1
)
{
	.local .align 8 .b8 	__local_depot0[48];
	.reg .b64 	%SP;
	.reg .b64 	%SPL;
	.reg .pred 	%p<64>;
	.reg .b32 	%r<1214>;
	.reg .b64 	%rd<31>;
	.reg .b64 	%fd<3>;

	mov.u64 	%SPL, __local_depot0;
	ld.param.u64 	%rd10, [_Z12randomKernelPdi_param_0];
	ld.param.u32 	%r545, [_Z12randomKernelPdi_param_1];
	mov.u32 	%r546, %ctaid.x;
	mov.u32 	%r547, %ntid.x;
	mov.u32 	%r548, %tid.x;
	mad.lo.s32 	%r1, %r546, %r547, %r548;
	setp.ge.s32 	%p1, %r1, %r545;
	@%p1 bra 	$L__BB0_117;
	add.u64 	%rd1, %SPL, 0;
	// begin inline asm
	mov.u64 	%rd11, %clock64;
	// end inline asm
	cvt.s64.s32 	%rd2, %r1;
	cvt.u32.u64 	%r549, %rd11;
	xor.b32  	%r550, %r549, -1429050551;
	mul.lo.s32 	%r551, %r550, 1099087573;
	{ .reg .b32 tmp; mov.b64 {tmp, %r552}, %rd11; }
	xor.b32  	%r553, %r552, -136515619;
	mul.lo.s32 	%r554, %r553, -1703105765;
	add.s32 	%r555, %r551, %r554;
	add.s32 	%r2, %r555, 6615241;
	add.s32 	%r948, %r551, 123456789;
	st.local.v2.u32 	[%rd1], {%r2, %r948};
	xor.b32  	%r947, %r551, 362436069;
	add.s32 	%r556, %r554, 521288629;
	st.local.v2.u32 	[%rd1+8], {%r947, %r556};
	xor.b32  	%r557, %r554, 88675123;
	add.s32 	%r944, %r551, 5783321;
	st.local.v2.u32 	[%rd1+16], {%r557, %r944};
	setp.eq.s32 	%p2, %r1, 0;
	@%p2 bra 	$L__BB0_116;
	mov.b32 	%r931, 0;
	mov.u64 	%rd30, %rd2;
$L__BB0_3:
	mov.u64 	%rd3, %rd30;
	and.b64  	%rd4, %rd3, 3;
	setp.eq.s64 	%p3, %rd4, 0;
	@%p3 bra 	$L__BB0_115;
	mul.wide.u32 	%rd13, %r931, 3200;
	mov.u64 	%rd14, precalc_xorwow_matrix;
	add.s64 	%rd5, %rd14, %rd13;
	mov.b32 	%r944, 0;
	mov.u32 	%r945, %r944;
	mov.u32 	%r946, %r944;
	mov.u32 	%r947, %r944;
	mov.u32 	%r948, %r944;
	mov.u32 	%r937, %r944;
$L__BB0_5:
	mul.wide.u32 	%rd15, %r937, 4;
	add.s64 	%rd16, %rd1, %rd15;
	ld.local.u32 	%r16, [%rd16+4];
	shl.b32 	%r17, %r937, 5;
	mov.b32 	%r943, 0;
$L__BB0_6:
	.pragma "nounroll";
	shr.u32 	%r561, %r16, %r943;
	and.b32  	%r562, %r561, 1;
	setp.eq.b32 	%p4, %r562, 1;
	not.pred 	%p5, %p4;
	add.s32 	%r563, %r17, %r943;
	mul.lo.s32 	%r564, %r563, 5;
	mul.wide.u32 	%rd17, %r564, 4;
	add.s64 	%rd6, %rd5, %rd17;
	@%p5 bra 	$L__BB0_8;
	ld.global.u32 	%r565, [%rd6];
	xor.b32  	%r948, %r948, %r565;
	ld.global.u32 	%r566, [%rd6+4];
	xor.b32  	%r947, %r947, %r566;
	ld.global.u32 	%r567, [%rd6+8];
	xor.b32  	%r946, %r946, %r567;
	ld.global.u32 	%r568, [%rd6+12];
	xor.b32  	%r945, %r945, %r568;
	ld.global.u32 	%r569, [%rd6+16];
	xor.b32  	%r944, %r944, %r569;
$L__BB0_8:
	and.b32  	%r571, %r561, 2;
	setp.eq.s32 	%p6, %r571, 0;
	@%p6 bra 	$L__BB0_10;
	ld.global.u32 	%r572, [%rd6+20];
	xor.b32  	%r948, %r948, %r572;
	ld.global.u32 	%r573, [%rd6+24];
	xor.b32  	%r947, %r947, %r573;
	ld.global.u32 	%r574, [%rd6+28];
	xor.b32  	%r946, %r946, %r574;
	ld.global.u32 	%r575, [%rd6+32];
	xor.b32  	%r945, %r945, %r575;
	ld.global.u32 	%r576, [%rd6+36];
	xor.b32  	%r944, %r944, %r576;
$L__BB0_10:
	and.b32  	%r578, %r561, 4;
	setp.eq.s32 	%p7, %r578, 0;
	@%p7 bra 	$L__BB0_12;
	ld.global.u32 	%r579, [%rd6+40];
	xor.b32  	%r948, %r948, %r579;
	ld.global.u32 	%r580, [%rd6+44];
	xor.b32  	%r947, %r947, %r580;
	ld.global.u32 	%r581, [%rd6+48];
	xor.b32  	%r946, %r946, %r581;
	ld.global.u32 	%r582, [%rd6+52];
	xor.b32  	%r945, %r945, %r582;
	ld.global.u32 	%r583, [%rd6+56];
	xor.b32  	%r944, %r944, %r583;
$L__BB0_12:
	and.b32  	%r585, %r561, 8;
	setp.eq.s32 	%p8, %r585, 0;
	@%p8 bra 	$L__BB0_14;
	ld.global.u32 	%r586, [%rd6+60];
	xor.b32  	%r948, %r948, %r586;
	ld.global.u32 	%r587, [%rd6+64];
	xor.b32  	%r947, %r947, %r587;
	ld.global.u32 	%r588, [%rd6+68];
	xor.b32  	%r946, %r946, %r588;
	ld.global.u32 	%r589, [%rd6+72];
	xor.b32  	%r945, %r945, %r589;
	ld.global.u32 	%r590, [%rd6+76];
	xor.b32  	%r944, %r944, %r590;
$L__BB0_14:
	and.b32  	%r592, %r561, 16;
	setp.eq.s32 	%p9, %r592, 0;
	@%p9 bra 	$L__BB0_16;
	ld.global.u32 	%r593, [%rd6+80];
	xor.b32  	%r948, %r948, %r593;
	ld.global.u32 	%r594, [%rd6+84];
	xor.b32  	%r947, %r947, %r594;
	ld.global.u32 	%r595, [%rd6+88];
	xor.b32  	%r946, %r946, %r595;
	ld.global.u32 	%r596, [%rd6+92];
	xor.b32  	%r945, %r945, %r596;
	ld.global.u32 	%r597, [%rd6+96];
	xor.b32  	%r944, %r944, %r597;
$L__BB0_16:
	and.b32  	%r599, %r561, 32;
	setp.eq.s32 	%p10, %r599, 0;
	@%p10 bra 	$L__BB0_18;
	ld.global.u32 	%r600, [%rd6+100];
	xor.b32  	%r948, %r948, %r600;
	ld.global.u32 	%r601, [%rd6+104];
	xor.b32  	%r947, %r947, %r601;
	ld.global.u32 	%r602, [%rd6+108];
	xor.b32  	%r946, %r946, %r602;
	ld.global.u32 	%r603, [%rd6+112];
	xor.b32  	%r945, %r945, %r603;
	ld.global.u32 	%r604, [%rd6+116];
	xor.b32  	%r944, %r944, %r604;
$L__BB0_18:
	and.b32  	%r606, %r561, 64;
	setp.eq.s32 	%p11, %r606, 0;
	@%p11 bra 	$L__BB0_20;
	ld.global.u32 	%r607, [%rd6+120];
	xor.b32  	%r948, %r948, %r607;
	ld.global.u32 	%r608, [%rd6+124];
	xor.b32  	%r947, %r947, %r608;
	ld.global.u32 	%r609, [%rd6+128];
	xor.b32  	%r946, %r946, %r609;
	ld.global.u32 	%r610, [%rd6+132];
	xor.b32  	%r945, %r945, %r610;
	ld.global.u32 	%r611, [%rd6+136];
	xor.b32  	%r944, %r944, %r611;
$L__BB0_20:
	and.b32  	%r613, %r561, 128;
	setp.eq.s32 	%p12, %r613, 0;
	@%p12 bra 	$L__BB0_22;
	ld.global.u32 	%r614, [%rd6+140];
	xor.b32  	%r948, %r948, %r614;
	ld.global.u32 	%r615, [%rd6+144];
	xor.b32  	%r947, %r947, %r615;
	ld.global.u32 	%r616, [%rd6+148];
	xor.b32  	%r946, %r946, %r616;
	ld.global.u32 	%r617, [%rd6+152];
	xor.b32  	%r945, %r945, %r617;
	ld.global.u32 	%r618, [%rd6+156];
	xor.b32  	%r944, %r944, %r618;
$L__BB0_22:
	and.b32  	%r620, %r561, 256;
	setp.eq.s32 	%p13, %r620, 0;
	@%p13 bra 	$L__BB0_24;
	ld.global.u32 	%r621, [%rd6+160];
	xor.b32  	%r948, %r948, %r621;
	ld.global.u32 	%r622, [%rd6+164];
	xor.b32  	%r947, %r947, %r622;
	ld.global.u32 	%r623, [%rd6+168];
	xor.b32  	%r946, %r946, %r623;
	ld.global.u32 	%r624, [%rd6+172];
	xor.b32  	%r945, %r945, %r624;
	ld.global.u32 	%r625, [%rd6+176];
	xor.b32  	%r944, %r944, %r625;
$L__BB0_24:
	and.b32  	%r627, %r561, 512;
	setp.eq.s32 	%p14, %r627, 0;
	@%p14 bra 	$L__BB0_26;
	ld.global.u32 	%r628, [%rd6+180];
	xor.b32  	%r948, %r948, %r628;
	ld.global.u32 	%r629, [%rd6+184];
	xor.b32  	%r947, %r947, %r629;
	ld.global.u32 	%r630, [%rd6+188];
	xor.b32  	%r946, %r946, %r630;
	ld.global.u32 	%r631, [%rd6+192];
	xor.b32  	%r945, %r945, %r631;
	ld.global.u32 	%r632, [%rd6+196];
	xor.b32  	%r944, %r944, %r632;
$L__BB0_26:
	and.b32  	%r634, %r561, 1024;
	setp.eq.s32 	%p15, %r634, 0;
	@%p15 bra 	$L__BB0_28;
	ld.global.u32 	%r635, [%rd6+200];
	xor.b32  	%r948, %r948, %r635;
	ld.global.u32 	%r636, [%rd6+204];
	xor.b32  	%r947, %r947, %r636;
	ld.global.u32 	%r637, [%rd6+208];
	xor.b32  	%r946, %r946, %r637;
	ld.global.u32 	%r638, [%rd6+212];
	xor.b32  	%r945, %r945, %r638;
	ld.global.u32 	%r639, [%rd6+216];
	xor.b32  	%r944, %r944, %r639;
$L__BB0_28:
	and.b32  	%r641, %r561, 2048;
	setp.eq.s32 	%p16, %r641, 0;
	@%p16 bra 	$L__BB0_30;
	ld.global.u32 	%r642, [%rd6+220];
	xor.b32  	%r948, %r948, %r642;
	ld.global.u32 	%r643, [%rd6+224];
	xor.b32  	%r947, %r947, %r643;
	ld.global.u32 	%r644, [%rd6+228];
	xor.b32  	%r946, %r946, %r644;
	ld.global.u32 	%r645, [%rd6+232];
	xor.b32  	%r945, %r945, %r645;
	ld.global.u32 	%r646, [%rd6+236];
	xor.b32  	%r944, %r944, %r646;
$L__BB0_30:
	and.b32  	%r648, %r561, 4096;
	setp.eq.s32 	%p17, %r648, 0;
	@%p17 bra 	$L__BB0_32;
	ld.global.u32 	%r649, [%rd6+240];
	xor.b32  	%r948, %r948, %r649;
	ld.global.u32 	%r650, [%rd6+244];
	xor.b32  	%r947, %r947, %r650;
	ld.global.u32 	%r651, [%rd6+248];
	xor.b32  	%r946, %r946, %r651;
	ld.global.u32 	%r652, [%rd6+252];
	xor.b32  	%r945, %r945, %r652;
	ld.global.u32 	%r653, [%rd6+256];
	xor.b32  	%r944, %r944, %r653;
$L__BB0_32:
	and.b32  	%r655, %r561, 8192;
	setp.eq.s32 	%p18, %r655, 0;
	@%p18 bra 	$L__BB0_34;
	ld.global.u32 	%r656, [%rd6+260];
	xor.b32  	%r948, %r948, %r656;
	ld.global.u32 	%r657, [%rd6+264];
	xor.b32  	%r947, %r947, %r657;
	ld.global.u32 	%r658, [%rd6+268];
	xor.b32  	%r946, %r946, %r658;
	ld.global.u32 	%r659, [%rd6+272];
	xor.b32  	%r945, %r945, %r659;
	ld.global.u32 	%r660, [%rd6+276];
	xor.b32  	%r944, %r944, %r660;
$L__BB0_34:
	and.b32  	%r662, %r561, 16384;
	setp.eq.s32 	%p19, %r662, 0;
	@%p19 bra 	$L__BB0_36;
	ld.global.u32 	%r663, [%rd6+280];
	xor.b32  	%r948, %r948, %r663;
	ld.global.u32 	%r664, [%rd6+284];
	xor.b32  	%r947, %r947, %r664;
	ld.global.u32 	%r665, [%rd6+288];
	xor.b32  	%r946, %r946, %r665;
	ld.global.u32 	%r666, [%rd6+292];
	xor.b32  	%r945, %r945, %r666;
	ld.global.u32 	%r667, [%rd6+296];
	xor.b32  	%r944, %r944, %r667;
$L__BB0_36:
	and.b32  	%r669, %r561, 32768;
	setp.eq.s32 	%p20, %r669, 0;
	@%p20 bra 	$L__BB0_38;
	ld.global.u32 	%r670, [%rd6+300];
	xor.b32  	%r948, %r948, %r670;
	ld.global.u32 	%r671, [%rd6+304];
	xor.b32  	%r947, %r947, %r671;
	ld.global.u32 	%r672, [%rd6+308];
	xor.b32  	%r946, %r946, %r672;
	ld.global.u32 	%r673, [%rd6+312];
	xor.b32  	%r945, %r945, %r673;
	ld.global.u32 	%r674, [%rd6+316];
	xor.b32  	%r944, %r944, %r674;
$L__BB0_38:
	add.s32 	%r943, %r943, 16;
	setp.ne.s32 	%p21, %r943, 32;
	@%p21 bra 	$L__BB0_6;
	mad.lo.s32 	%r675, %r937, -31, %r17;
	add.s32 	%r937, %r675, 1;
	setp.ne.s32 	%p22, %r937, 5;
	@%p22 bra 	$L__BB0_5;
	st.local.u32 	[%rd1+4], %r948;
	st.local.v2.u32 	[%rd1+8], {%r947, %r946};
	st.local.v2.u32 	[%rd1+16], {%r945, %r944};
	setp.eq.s64 	%p23, %rd4, 1;
	@%p23 bra 	$L__BB0_115;
	mov.b32 	%r944, 0;
	mov.u32 	%r1037, %r944;
	mov.u32 	%r1038, %r944;
	mov.u32 	%r947, %r944;
	mov.u32 	%r948, %r944;
	mov.u32 	%r1029, %r944;
$L__BB0_42:
	mul.wide.u32 	%rd18, %r1029, 4;
	add.s64 	%rd19, %rd1, %rd18;
	ld.local.u32 	%r192, [%rd19+4];
	shl.b32 	%r193, %r1029, 5;
	mov.b32 	%r1035, 0;
$L__BB0_43:
	.pragma "nounroll";
	shr.u32 	%r678, %r192, %r1035;
	and.b32  	%r679, %r678, 1;
	setp.eq.b32 	%p24, %r679, 1;
	not.pred 	%p25, %p24;
	add.s32 	%r680, %r193, %r1035;
	mul.lo.s32 	%r681, %r680, 5;
	mul.wide.u32 	%rd20, %r681, 4;
	add.s64 	%rd7, %rd5, %rd20;
	@%p25 bra 	$L__BB0_45;
	ld.global.u32 	%r682, [%rd7];
	xor.b32  	%r948, %r948, %r682;
	ld.global.u32 	%r683, [%rd7+4];
	xor.b32  	%r947, %r947, %r683;
	ld.global.u32 	%r684, [%rd7+8];
	xor.b32  	%r1038, %r1038, %r684;
	ld.global.u32 	%r685, [%rd7+12];
	xor.b32  	%r1037, %r1037, %r685;
	ld.global.u32 	%r686, [%rd7+16];
	xor.b32  	%r944, %r944, %r686;
$L__BB0_45:
	and.b32  	%r688, %r678, 2;
	setp.eq.s32 	%p26, %r688, 0;
	@%p26 bra 	$L__BB0_47;
	ld.global.u32 	%r689, [%rd7+20];
	xor.b32  	%r948, %r948, %r689;
	ld.global.u32 	%r690, [%rd7+24];
	xor.b32  	%r947, %r947, %r690;
	ld.global.u32 	%r691, [%rd7+28];
	xor.b32  	%r1038, %r1038, %r691;
	ld.global.u32 	%r692, [%rd7+32];
	xor.b32  	%r1037, %r1037, %r692;
	ld.global.u32 	%r693, [%rd7+36];
	xor.b32  	%r944, %r944, %r693;
$L__BB0_47:
	and.b32  	%r695, %r678, 4;
	setp.eq.s32 	%p27, %r695, 0;
	@%p27 bra 	$L__BB0_49;
	ld.global.u32 	%r696, [%rd7+40];
	xor.b32  	%r948, %r948, %r696;
	ld.global.u32 	%r697, [%rd7+44];
	xor.b32  	%r947, %r947, %r697;
	ld.global.u32 	%r698, [%rd7+48];
	xor.b32  	%r1038, %r1038, %r698;
	ld.global.u32 	%r699, [%rd7+52];
	xor.b32  	%r1037, %r1037, %r699;
	ld.global.u32 	%r700, [%rd7+56];
	xor.b32  	%r944, %r944, %r700;
$L__BB0_49:
	and.b32  	%r702, %r678, 8;
	setp.eq.s32 	%p28, %r702, 0;
	@%p28 bra 	$L__BB0_51;
	ld.global.u32 	%r703, [%rd7+60];
	xor.b32  	%r948, %r948, %r703;
	ld.global.u32 	%r704, [%rd7+64];
	xor.b32  	%r947, %r947, %r704;
	ld.global.u32 	%r705, [%rd7+68];
	xor.b32  	%r1038, %r1038, %r705;
	ld.global.u32 	%r706, [%rd7+72];
	xor.b32  	%r1037, %r1037, %r706;
	ld.global.u32 	%r707, [%rd7+76];
	xor.b32  	%r944, %r944, %r707;
$L__BB0_51:
	and.b32  	%r709, %r678, 16;
	setp.eq.s32 	%p29, %r709, 0;
	@%p29 bra 	$L__BB0_53;
	ld.global.u32 	%r710, [%rd7+80];
	xor.b32  	%r948, %r948, %r710;
	ld.global.u32 	%r711, [%rd7+84];
	xor.b32  	%r947, %r947, %r711;
	ld.global.u32 	%r712, [%rd7+88];
	xor.b32  	%r1038, %r1038, %r712;
	ld.global.u32 	%r713, [%rd7+92];
	xor.b32  	%r1037, %r1037, %r713;
	ld.global.u32 	%r714, [%rd7+96];
	xor.b32  	%r944, %r944, %r714;
$L__BB0_53:
	and.b32  	%r716, %r678, 32;
	setp.eq.s32 	%p30, %r716, 0;
	@%p30 bra 	$L__BB0_55;
	ld.global.u32 	%r717, [%rd7+100];
	xor.b32  	%r948, %r948, %r717;
	ld.global.u32 	%r718, [%rd7+104];
	xor.b32  	%r947, %r947, %r718;
	ld.global.u32 	%r719, [%rd7+108];
	xor.b32  	%r1038, %r1038, %r719;
	ld.global.u32 	%r720, [%rd7+112];
	xor.b32  	%r1037, %r1037, %r720;
	ld.global.u32 	%r721, [%rd7+116];
	xor.b32  	%r944, %r944, %r721;
$L__BB0_55:
	and.b32  	%r723, %r678, 64;
	setp.eq.s32 	%p31, %r723, 0;
	@%p31 bra 	$L__BB0_57;
	ld.global.u32 	%r724, [%rd7+120];
	xor.b32  	%r948, %r948, %r724;
	ld.global.u32 	%r725, [%rd7+124];
	xor.b32  	%r947, %r947, %r725;
	ld.global.u32 	%r726, [%rd7+128];
	xor.b32  	%r1038, %r1038, %r726;
	ld.global.u32 	%r727, [%rd7+132];
	xor.b32  	%r1037, %r1037, %r727;
	ld.global.u32 	%r728, [%rd7+136];
	xor.b32  	%r944, %r944, %r728;
$L__BB0_57:
	and.b32  	%r730, %r678, 128;
	setp.eq.s32 	%p32, %r730, 0;
	@%p32 bra 	$L__BB0_59;
	ld.global.u32 	%r731, [%rd7+140];
	xor.b32  	%r948, %r948, %r731;
	ld.global.u32 	%r732, [%rd7+144];
	xor.b32  	%r947, %r947, %r732;
	ld.global.u32 	%r733, [%rd7+148];
	xor.b32  	%r1038, %r1038, %r733;
	ld.global.u32 	%r734, [%rd7+152];
	xor.b32  	%r1037, %r1037, %r734;
	ld.global.u32 	%r735, [%rd7+156];
	xor.b32  	%r944, %r944, %r735;
$L__BB0_59:
	and.b32  	%r737, %r678, 256;
	setp.eq.s32 	%p33, %r737, 0;
	@%p33 bra 	$L__BB0_61;
	ld.global.u32 	%r738, [%rd7+160];
	xor.b32  	%r948, %r948, %r738;
	ld.global.u32 	%r739, [%rd7+164];
	xor.b32  	%r947, %r947, %r739;
	ld.global.u32 	%r740, [%rd7+168];
	xor.b32  	%r1038, %r1038, %r740;
	ld.global.u32 	%r741, [%rd7+172];
	xor.b32  	%r1037, %r1037, %r741;
	ld.global.u32 	%r742, [%rd7+176];
	xor.b32  	%r944, %r944, %r742;
$L__BB0_61:
	and.b32  	%r744, %r678, 512;
	setp.eq.s32 	%p34, %r744, 0;
	@%p34 bra 	$L__BB0_63;
	ld.global.u32 	%r745, [%rd7+180];
	xor.b32  	%r948, %r948, %r745;
	ld.global.u32 	%r746, [%rd7+184];
	xor.b32  	%r947, %r947, %r746;
	ld.global.u32 	%r747, [%rd7+188];
	xor.b32  	%r1038, %r1038, %r747;
	ld.global.u32 	%r748, [%rd7+192];
	xor.b32  	%r1037, %r1037, %r748;
	ld.global.u32 	%r749, [%rd7+196];
	xor.b32  	%r944, %r944, %r749;
$L__BB0_63:
	and.b32  	%r751, %r678, 1024;
	setp.eq.s32 	%p35, %r751, 0;
	@%p35 bra 	$L__BB0_65;
	ld.global.u32 	%r752, [%rd7+200];
	xor.b32  	%r948, %r948, %r752;
	ld.global.u32 	%r753, [%rd7+204];
	xor.b32  	%r947, %r947, %r753;
	ld.global.u32 	%r754, [%rd7+208];
	xor.b32  	%r1038, %r1038, %r754;
	ld.global.u32 	%r755, [%rd7+212];
	xor.b32  	%r1037, %r1037, %r755;
	ld.global.u32 	%r756, [%rd7+216];
	xor.b32  	%r944, %r944, %r756;
$L__BB0_65:
	and.b32  	%r758, %r678, 2048;
	setp.eq.s32 	%p36, %r758, 0;
	@%p36 bra 	$L__BB0_67;
	ld.global.u32 	%r759, [%rd7+220];
	xor.b32  	%r948, %r948, %r759;
	ld.global.u32 	%r760, [%rd7+224];
	xor.b32  	%r947, %r947, %r760;
	ld.global.u32 	%r761, [%rd7+228];
	xor.b32  	%r1038, %r1038, %r761;
	ld.global.u32 	%r762, [%rd7+232];
	xor.b32  	%r1037, %r1037, %r762;
	ld.global.u32 	%r763, [%rd7+236];
	xor.b32  	%r944, %r944, %r763;
$L__BB0_67:
	and.b32  	%r765, %r678, 4096;
	setp.eq.s32 	%p37, %r765, 0;
	@%p37 bra 	$L__BB0_69;
	ld.global.u32 	%r766, [%rd7+240];
	xor.b32  	%r948, %r948, %r766;
	ld.global.u32 	%r767, [%rd7+244];
	xor.b32  	%r947, %r947, %r767;
	ld.global.u32 	%r768, [%rd7+248];
	xor.b32  	%r1038, %r1038, %r768;
	ld.global.u32 	%r769, [%rd7+252];
	xor.b32  	%r1037, %r1037, %r769;
	ld.global.u32 	%r770, [%rd7+256];
	xor.b32  	%r944, %r944, %r770;
$L__BB0_69:
	and.b32  	%r772, %r678, 8192;
	setp.eq.s32 	%p38, %r772, 0;
	@%p38 bra 	$L__BB0_71;
	ld.global.u32 	%r773, [%rd7+260];
	xor.b32  	%r948, %r948, %r773;
	ld.global.u32 	%r774, [%rd7+264];
	xor.b32  	%r947, %r947, %r774;
	ld.global.u32 	%r775, [%rd7+268];
	xor.b32  	%r1038, %r1038, %r775;
	ld.global.u32 	%r776, [%rd7+272];
	xor.b32  	%r1037, %r1037, %r776;
	ld.global.u32 	%r777, [%rd7+276];
	xor.b32  	%r944, %r944, %r777;
$L__BB0_71:
	and.b32  	%r779, %r678, 16384;
	setp.eq.s32 	%p39, %r779, 0;
	@%p39 bra 	$L__BB0_73;
	ld.global.u32 	%r780, [%rd7+280];
	xor.b32  	%r948, %r948, %r780;
	ld.global.u32 	%r781, [%rd7+284];
	xor.b32  	%r947, %r947, %r781;
	ld.global.u32 	%r782, [%rd7+288];
	xor.b32  	%r1038, %r1038, %r782;
	ld.global.u32 	%r783, [%rd7+292];
	xor.b32  	%r1037, %r1037, %r783;
	ld.global.u32 	%r784, [%rd7+296];
	xor.b32  	%r944, %r944, %r784;
$L__BB0_73:
	and.b32  	%r786, %r678, 32768;
	setp.eq.s32 	%p40, %r786, 0;
	@%p40 bra 	$L__BB0_75;
	ld.global.u32 	%r787, [%rd7+300];
	xor.b32  	%r948, %r948, %r787;
	ld.global.u32 	%r788, [%rd7+304];
	xor.b32  	%r947, %r947, %r788;
	ld.global.u32 	%r789, [%rd7+308];
	xor.b32  	%r1038, %r1038, %r789;
	ld.global.u32 	%r790, [%rd7+312];
	xor.b32  	%r1037, %r1037, %r790;
	ld.global.u32 	%r791, [%rd7+316];
	xor.b32  	%r944, %r944, %r791;
$L__BB0_75:
	add.s32 	%r1035, %r1035, 16;
	setp.ne.s32 	%p41, %r1035, 32;
	@%p41 bra 	$L__BB0_43;
	mad.lo.s32 	%r792, %r1029, -31, %r193;
	add.s32 	%r1029, %r792, 1;
	setp.ne.s32 	%p42, %r1029, 5;
	@%p42 bra 	$L__BB0_42;
	st.local.u32 	[%rd1+4], %r948;
	st.local.v2.u32 	[%rd1+8], {%r947, %r1038};
	st.local.v2.u32 	[%rd1+16], {%r1037, %r944};
	setp.ne.s64 	%p43, %rd4, 3;
	@%p43 bra 	$L__BB0_115;
	mov.b32 	%r944, 0;
	mov.u32 	%r1129, %r944;
	mov.u32 	%r1130, %r944;
	mov.u32 	%r947, %r944;
	mov.u32 	%r948, %r944;
	mov.u32 	%r1121, %r944;
$L__BB0_79:
	mul.wide.u32 	%rd21, %r1121, 4;
	add.s64 	%rd22, %rd1, %rd21;
	ld.local.u32 	%r368, [%rd22+4];
	shl.b32 	%r369, %r1121, 5;
	mov.b32 	%r1127, 0;
$L__BB0_80:
	.pragma "nounroll";
	shr.u32 	%r795, %r368, %r1127;
	and.b32  	%r796, %r795, 1;
	setp.eq.b32 	%p44, %r796, 1;
	not.pred 	%p45, %p44;
	add.s32 	%r797, %r369, %r1127;
	mul.lo.s32 	%r798, %r797, 5;
	mul.wide.u32 	%rd23, %r798, 4;
	add.s64 	%rd8, %rd5, %rd23;
	@%p45 bra 	$L__BB0_82;
	ld.global.u32 	%r799, [%rd8];
	xor.b32  	%r948, %r948, %r799;
	ld.global.u32 	%r800, [%rd8+4];
	xor.b32  	%r947, %r947, %r800;
	ld.global.u32 	%r801, [%rd8+8];
	xor.b32  	%r1130, %r1130, %r801;
	ld.global.u32 	%r802, [%rd8+12];
	xor.b32  	%r1129, %r1129, %r802;
	ld.global.u32 	%r803, [%rd8+16];
	xor.b32  	%r944, %r944, %r803;
$L__BB0_82:
	and.b32  	%r805, %r795, 2;
	setp.eq.s32 	%p46, %r805, 0;
	@%p46 bra 	$L__BB0_84;
	ld.global.u32 	%r806, [%rd8+20];
	xor.b32  	%r948, %r948, %r806;
	ld.global.u32 	%r807, [%rd8+24];
	xor.b32  	%r947, %r947, %r807;
	ld.global.u32 	%r808, [%rd8+28];
	xor.b32  	%r1130, %r1130, %r808;
	ld.global.u32 	%r809, [%rd8+32];
	xor.b32  	%r1129, %r1129, %r809;
	ld.global.u32 	%r810, [%rd8+36];
	xor.b32  	%r944, %r944, %r810;
$L__BB0_84:
	and.b32  	%r812, %r795, 4;
	setp.eq.s32 	%p47, %r812, 0;
	@%p47 bra 	$L__BB0_86;
	ld.global.u32 	%r813, [%rd8+40];
	xor.b32  	%r948, %r948, %r813;
	ld.global.u32 	%r814, [%rd8+44];
	xor.b32  	%r947, %r947, %r814;
	ld.global.u32 	%r815, [%rd8+48];
	xor.b32  	%r1130, %r1130, %r815;
	ld.global.u32 	%r816, [%rd8+52];
	xor.b32  	%r1129, %r1129, %r816;
	ld.global.u32 	%r817, [%rd8+56];
	xor.b32  	%r944, %r944, %r817;
$L__BB0_86:
	and.b32  	%r819, %r795, 8;
	setp.eq.s32 	%p48, %r819, 0;
	@%p48 bra 	$L__BB0_88;
	ld.global.u32 	%r820, [%rd8+60];
	xor.b32  	%r948, %r948, %r820;
	ld.global.u32 	%r821, [%rd8+64];
	xor.b32  	%r947, %r947, %r821;
	ld.global.u32 	%r822, [%rd8+68];
	xor.b32  	%r1130, %r1130, %r822;
	ld.global.u32 	%r823, [%rd8+72];
	xor.b32  	%r1129, %r1129, %r823;
	ld.global.u32 	%r824, [%rd8+76];
	xor.b32  	%r944, %r944, %r824;
$L__BB0_88:
	and.b32  	%r826, %r795, 16;
	setp.eq.s32 	%p49, %r826, 0;
	@%p49 bra 	$L__BB0_90;
	ld.global.u32 	%r827, [%rd8+80];
	xor.b32  	%r948, %r948, %r827;
	ld.global.u32 	%r828, [%rd8+84];
	xor.b32  	%r947, %r947, %r828;
	ld.global.u32 	%r829, [%rd8+88];
	xor.b32  	%r1130, %r1130, %r829;
	ld.global.u32 	%r830, [%rd8+92];
	xor.b32  	%r1129, %r1129, %r830;
	ld.global.u32 	%r831, [%rd8+96];
	xor.b32  	%r944, %r944, %r831;
$L__BB0_90:
	and.b32  	%r833, %r795, 32;
	setp.eq.s32 	%p50, %r833, 0;
	@%p50 bra 	$L__BB0_92;
	ld.global.u32 	%r834, [%rd8+100];
	xor.b32  	%r948, %r948, %r834;
	ld.global.u32 	%r835, [%rd8+104];
	xor.b32  	%r947, %r947, %r835;
	ld.global.u32 	%r836, [%rd8+108];
	xor.b32  	%r1130, %r1130, %r836;
	ld.global.u32 	%r837, [%rd8+112];
	xor.b32  	%r1129, %r1129, %r837;
	ld.global.u32 	%r838, [%rd8+116];
	xor.b32  	%r944, %r944, %r838;
$L__BB0_92:
	and.b32  	%r840, %r795, 64;
	setp.eq.s32 	%p51, %r840, 0;
	@%p51 bra 	$L__BB0_94;
	ld.global.u32 	%r841, [%rd8+120];
	xor.b32  	%r948, %r948, %r841;
	ld.global.u32 	%r842, [%rd8+124];
	xor.b32  	%r947, %r947, %r842;
	ld.global.u32 	%r843, [%rd8+128];
	xor.b32  	%r1130, %r1130, %r843;
	ld.global.u32 	%r844, [%rd8+132];
	xor.b32  	%r1129, %r1129, %r844;
	ld.global.u32 	%r845, [%rd8+136];
	xor.b32  	%r944, %r944, %r845;
$L__BB0_94:
	and.b32  	%r847, %r795, 128;
	setp.eq.s32 	%p52, %r847, 0;
	@%p52 bra 	$L__BB0_96;
	ld.global.u32 	%r848, [%rd8+140];
	xor.b32  	%r948, %r948, %r848;
	ld.global.u32 	%r849, [%rd8+144];
	xor.b32  	%r947, %r947, %r849;
	ld.global.u32 	%r850, [%rd8+148];
	xor.b32  	%r1130, %r1130, %r850;
	ld.global.u32 	%r851, [%rd8+152];
	xor.b32  	%r1129, %r1129, %r851;
	ld.global.u32 	%r852, [%rd8+156];
	xor.b32  	%r944, %r944, %r852;
$L__BB0_96:
	and.b32  	%r854, %r795, 256;
	setp.eq.s32 	%p53, %r854, 0;
	@%p53 bra 	$L__BB0_98;
	ld.global.u32 	%r855, [%rd8+160];
	xor.b32  	%r948, %r948, %r855;
	ld.global.u32 	%r856, [%rd8+164];
	xor.b32  	%r947, %r947, %r856;
	ld.global.u32 	%r857, [%rd8+168];
	xor.b32  	%r1130, %r1130, %r857;
	ld.global.u32 	%r858, [%rd8+172];
	xor.b32  	%r1129, %r1129, %r858;
	ld.global.u32 	%r859, [%rd8+176];
	xor.b32  	%r944, %r944, %r859;
$L__BB0_98:
	and.b32  	%r861, %r795, 512;
	setp.eq.s32 	%p54, %r861, 0;
	@%p54 bra 	$L__BB0_100;
	ld.global.u32 	%r862, [%rd8+180];
	xor.b32  	%r948, %r948, %r862;
	ld.global.u32 	%r863, [%rd8+184];
	xor.b32  	%r947, %r947, %r863;
	ld.global.u32 	%r864, [%rd8+188];
	xor.b32  	%r1130, %r1130, %r864;
	ld.global.u32 	%r865, [%rd8+192];
	xor.b32  	%r1129, %r1129, %r865;
	ld.global.u32 	%r866, [%rd8+196];
	xor.b32  	%r944, %r944, %r866;
$L__BB0_100:
	and.b32  	%r868, %r795, 1024;
	setp.eq.s32 	%p55, %r868, 0;
	@%p55 bra 	$L__BB0_102;
	ld.global.u32 	%r869, [%rd8+200];
	xor.b32  	%r948, %r948, %r869;
	ld.global.u32 	%r870, [%rd8+204];
	xor.b32  	%r947, %r947, %r870;
	ld.global.u32 	%r871, [%rd8+208];
	xor.b32  	%r1130, %r1130, %r871;
	ld.global.u32 	%r872, [%rd8+212];
	xor.b32  	%r1129, %r1129, %r872;
	ld.global.u32 	%r873, [%rd8+216];
	xor.b32  	%r944, %r944, %r873;
$L__BB0_102:
	and.b32  	%r875, %r795, 2048;
	setp.eq.s32 	%p56, %r875, 0;
	@%p56 bra 	$L__BB0_104;
	ld.global.u32 	%r876, [%rd8+220];
	xor.b32  	%r948, %r948, %r876;
	ld.global.u32 	%r877, [%rd8+224];
	xor.b32  	%r947, %r947, %r877;
	ld.global.u32 	%r878, [%rd8+228];
	xor.b32  	%r1130, %r1130, %r878;
	ld.global.u32 	%r879, [%rd8+232];
	xor.b32  	%r1129, %r1129, %r879;
	ld.global.u32 	%r880, [%rd8+236];
	xor.b32  	%r944, %r944, %r880;
$L__BB0_104:
	and.b32  	%r882, %r795, 4096;
	setp.eq.s32 	%p57, %r882, 0;
	@%p57 bra 	$L__BB0_106;
	ld.global.u32 	%r883, [%rd8+240];
	xor.b32  	%r948, %r948, %r883;
	ld.global.u32 	%r884, [%rd8+244];
	xor.b32  	%r947, %r947, %r884;
	ld.global.u32 	%r885, [%rd8+248];
	xor.b32  	%r1130, %r1130, %r885;
	ld.global.u32 	%r886, [%rd8+252];
	xor.b32  	%r1129, %r1129, %r886;
	ld.global.u32 	%r887, [%rd8+256];
	xor.b32  	%r944, %r944, %r887;
$L__BB0_106:
	and.b32  	%r889, %r795, 8192;
	setp.eq.s32 	%p58, %r889, 0;
	@%p58 bra 	$L__BB0_108;
	ld.global.u32 	%r890, [%rd8+260];
	xor.b32  	%r948, %r948, %r890;
	ld.global.u32 	%r891, [%rd8+264];
	xor.b32  	%r947, %r947, %r891;
	ld.global.u32 	%r892, [%rd8+268];
	xor.b32  	%r1130, %r1130, %r892;
	ld.global.u32 	%r893, [%rd8+272];
	xor.b32  	%r1129, %r1129, %r893;
	ld.global.u32 	%r894, [%rd8+276];
	xor.b32  	%r944, %r944, %r894;
$L__BB0_108:
	and.b32  	%r896, %r795, 16384;
	setp.eq.s32 	%p59, %r896, 0;
	@%p59 bra 	$L__BB0_110;
	ld.global.u32 	%r897, [%rd8+280];
	xor.b32  	%r948, %r948, %r897;
	ld.global.u32 	%r898, [%rd8+284];
	xor.b32  	%r947, %r947, %r898;
	ld.global.u32 	%r899, [%rd8+288];
	xor.b32  	%r1130, %r1130, %r899;
	ld.global.u32 	%r900, [%rd8+292];
	xor.b32  	%r1129, %r1129, %r900;
	ld.global.u32 	%r901, [%rd8+296];
	xor.b32  	%r944, %r944, %r901;
$L__BB0_110:
	and.b32  	%r903, %r795, 32768;
	setp.eq.s32 	%p60, %r903, 0;
	@%p60 bra 	$L__BB0_112;
	ld.global.u32 	%r904, [%rd8+300];
	xor.b32  	%r948, %r948, %r904;
	ld.global.u32 	%r905, [%rd8+304];
	xor.b32  	%r947, %r947, %r905;
	ld.global.u32 	%r906, [%rd8+308];
	xor.b32  	%r1130, %r1130, %r906;
	ld.global.u32 	%r907, [%rd8+312];
	xor.b32  	%r1129, %r1129, %r907;
	ld.global.u32 	%r908, [%rd8+316];
	xor.b32  	%r944, %r944, %r908;
$L__BB0_112:
	add.s32 	%r1127, %r1127, 16;
	setp.ne.s32 	%p61, %r1127, 32;
	@%p61 bra 	$L__BB0_80;
	mad.lo.s32 	%r909, %r1121, -31, %r369;
	add.s32 	%r1121, %r909, 1;
	setp.ne.s32 	%p62, %r1121, 5;
	@%p62 bra 	$L__BB0_79;
	st.local.u32 	[%rd1+4], %r948;
	st.local.v2.u32 	[%rd1+8], {%r947, %r1130};
	st.local.v2.u32 	[%rd1+16], {%r1129, %r944};
$L__BB0_115:
	shr.u64 	%rd30, %rd3, 2;
	add.s32 	%r931, %r931, 1;
	setp.gt.u64 	%p63, %rd3, 3;
	@%p63 bra 	$L__BB0_3;
$L__BB0_116:
	shr.u32 	%r910, %r948, 2;
	xor.b32  	%r911, %r910, %r948;
	shl.b32 	%r912, %r944, 4;
	shl.b32 	%r913, %r911, 1;
	xor.b32  	%r914, %r913, %r912;
	xor.b32  	%r915, %r914, %r911;
	xor.b32  	%r916, %r915, %r944;
	add.s32 	%r917, %r2, %r916;
	add.s32 	%r918, %r917, 362437;
	shr.u32 	%r919, %r947, 2;
	xor.b32  	%r920, %r919, %r947;
	shl.b32 	%r921, %r916, 4;
	shl.b32 	%r922, %r920, 1;
	xor.b32  	%r923, %r922, %r921;
	xor.b32  	%r924, %r923, %r920;
	xor.b32  	%r925, %r924, %r916;
	add.s32 	%r926, %r2, %r925;
	add.s32 	%r927, %r926, 724874;
	cvt.u64.u32 	%rd24, %r918;
	mul.wide.u32 	%rd25, %r927, 2097152;
	xor.b64  	%rd26, %rd25, %rd24;
	cvt.rn.f64.u64 	%fd1, %rd26;
	fma.rn.f64 	%fd2, %fd1, 0d3CA0000000000000, 0d3C90000000000000;
	cvta.to.global.u64 	%rd27, %rd10;
	shl.b64 	%rd28, %rd2, 3;
	add.s64 	%rd29, %rd27, %rd28;
	st.global.f64 	[%rd29], %fd2;
$L__BB0_117:
	ret;

}
	// .globl	_Z12check_acceptPdS_S_lPb
.visible .entry _Z12check_acceptPdS_S_lPb(
	.param .u64 .ptr .align 1 _Z12check_acceptPdS_S_lPb_param_0,
	.param .u64 .ptr .align 1 _Z12check_acceptPdS_S_lPb_param_1,
	.param .u64 .ptr .align 1 _Z12check_acceptPdS_S_lPb_param_2,
	.param .u64 _Z12check_acceptPdS_S_lPb_param_3,
	.param .u64 .ptr .align 1 _Z12check_acceptPdS_S_lPb_param_4
)
{
	.reg .b16 	%rs<2>;
	.reg .b64 	%rd<3>;

	ld.param.u64 	%rd1, [_Z12check_acceptPdS_S_lPb_param_4];
	cvta.to.global.u64 	%rd2, %rd1;
	mov.b16 	%rs1, 1;
	st.global.u8 	[%rd2], %rs1;
	ret;

}
	// .globl	_Z7overlapPdS_S_llPb
.visible .entry _Z7overlapPdS_S_llPb(
	.param .u64 .ptr .align 1 _Z7overlapPdS_S_llPb_param_0,
	.param .u64 .ptr .align 1 _Z7overlapPdS_S_llPb_param_1,
	.param .u64 .ptr .align 1 _Z7overlapPdS_S_llPb_param_2,
	.param .u64 _Z7overlapPdS_S_llPb_param_3,
	.param .u64 _Z7overlapPdS_S_llPb_param_4,
	.param .u64 .ptr .align 1 _Z7overlapPdS_S_llPb_param_5
)
{
	.reg .pred 	%p<2>;
	.reg .b16 	%rs<2>;
	.reg .b32 	%r<5>;
	.reg .b64 	%rd<6>;

	ld.param.u64 	%rd3, [_Z7overlapPdS_S_llPb_param_4];
	ld.param.u64 	%rd2, [_Z7overlapPdS_S_llPb_param_5];
	mov.u32 	%r1, %ctaid.x;
	mov.u32 	%r2, %ntid.x;
	mov.u32 	%r3, %tid.x;
	mad.lo.s32 	%r4, %r1, %r2, %r3;
	cvt.s64.s32 	%rd1, %r4;
	setp.le.s64 	%p1, %rd3, %rd1;
	@%p1 bra 	$L__BB2_2;
	cvta.to.global.u64 	%rd4, %rd2;
	add.s64 	%rd5, %rd4, %rd1;
	mov.b16 	%rs1, 1;
	st.global.u8 	[%rd5], %rs1;
$L__BB2_2:
	ret;

}


// ===== COMPILED SASS (sm_100) =====

	.target	sm_100

	.elftype	@"ET_EXEC"


//--------------------- .note.nv.tkinfo           --------------------------
	.section	.note.nv.tkinfo,"",@"SHT_NOTE"
	.sectionflags	@"SHF_NOTE_NV_TKINFO"
	.tkinfo
        /*0018*/ 	.word	0x00000002
        /*0030*/ 	.string	""
        /*0030*/ 	.string	"ptxas"
        /*0030*/ 	.string	"Cuda compilation tools, release 13.0, V13.0.88"
        /*0030*/ 	.string	"Build cuda_13.0.r13.0/compiler.36424714_0"
        /*0030*/ 	.string	"-arch sm_100 -m 64 "



//--------------------- .note.nv.cuinfo           --------------------------
	.section	.note.nv.cuinfo,"",@"SHT_NOTE"
	.sectionflags	@"SHF_NOTE_NV_CUINFO"
        /*0018*/ 	.short	0x0002
        /*001a*/ 	.short	0x0064
        /*001c*/ 	.short	0x0082
	.zero		2


//--------------------- .nv.info                  --------------------------
	.section	.nv.info,"",@"SHT_CUDA_INFO"
	.align	4


	//----- nvinfo : EIATTR_REGCOUNT
	.align		4
        /*0000*/ 	.byte	0x04, 0x2f
        /*0002*/ 	.short	(.L_11 - .L_10)
	.align		4
.L_10:
        /*0004*/ 	.word	index@(_Z12randomKernelPdi)
        /*0008*/ 	.word	0x0000001f


	//----- nvinfo : EIATTR_FRAME_SIZE
	.align		4
.L_11:
        /*000c*/ 	.byte	0x04, 0x11
        /*000e*/ 	.short	(.L_13 - .L_12)
	.align		4
.L_12:
        /*0010*/ 	.word	index@(_Z12randomKernelPdi)
        /*0014*/ 	.word	0x00000030


	//----- nvinfo : EIATTR_REGCOUNT
	.align		4
.L_13:
        /*0018*/ 	.byte	0x04, 0x2f
        /*001a*/ 	.short	(.L_15 - .L_14)
	.align		4
.L_14:
        /*001c*/ 	.word	index@(_Z12check_acceptPdS_S_lPb)
        /*0020*/ 	.word	0x00000006


	//----- nvinfo : EIATTR_FRAME_SIZE
	.align		4
.L_15:
        /*0024*/ 	.byte	0x04, 0x11
        /*0026*/ 	.short	(.L_17 - .L_16)
	.align		4
.L_16:
        /*0028*/ 	.word	index@(_Z12check_acceptPdS_S_lPb)
        /*002c*/ 	.word	0x00000000


	//----- nvinfo : EIATTR_REGCOUNT
	.align		4
.L_17:
        /*0030*/ 	.byte	0x04, 0x2f
        /*0032*/ 	.short	(.L_19 - .L_18)
	.align		4
.L_18:
        /*0034*/ 	.word	index@(_Z7overlapPdS_S_llPb)
        /*0038*/ 	.word	0x00000006


	//----- nvinfo : EIATTR_FRAME_SIZE
	.align		4
.L_19:
        /*003c*/ 	.byte	0x04, 0x11
        /*003e*/ 	.short	(.L_21 - .L_20)
	.align		4
.L_20:
        /*0040*/ 	.word	index@(_Z7overlapPdS_S_llPb)
        /*0044*/ 	.word	0x00000000


	//----- nvinfo : EIATTR_MIN_STACK_SIZE
	.align		4
.L_21:
        /*0048*/ 	.byte	0x04, 0x12
        /*004a*/ 	.short	(.L_23 - .L_22)
	.align		4
.L_22:
        /*004c*/ 	.word	index@(_Z7overlapPdS_S_llPb)
        /*0050*/ 	.word	0x00000000


	//----- nvinfo : EIATTR_MIN_STACK_SIZE
	.align		4
.L_23:
        /*0054*/ 	.byte	0x04, 0x12
        /*0056*/ 	.short	(.L_25 - .L_24)
	.align		4
.L_24:
        /*0058*/ 	.word	index@(_Z12check_acceptPdS_S_lPb)
        /*005c*/ 	.word	0x00000000


	//----- nvinfo : EIATTR_MIN_STACK_SIZE
	.align		4
.L_25:
        /*0060*/ 	.byte	0x04, 0x12
        /*0062*/ 	.short	(.L_27 - .L_26)
	.align		4
.L_26:
        /*0064*/ 	.word	index@(_Z12randomKernelPdi)
        /*0068*/ 	.word	0x00000030
.L_27:


//--------------------- .nv.compat                --------------------------
	.section	.nv.compat,"",@"SHT_CUDA_COMPAT_INFO"
	.align	4
        /*0000*/ 	.byte	0x02, 0x09, 0x00, 0x00, 0x02, 0x02, 0x01, 0x00, 0x02, 0x05, 0x05, 0x00, 0x03, 0x07, 0x01, 0x01
        /*0010*/ 	.byte	0x02, 0x03, 0x00, 0x00, 0x02, 0x06, 0x01, 0x00, 0x04, 0x0b, 0x08, 0x00, 0x01, 0x00, 0x00, 0x00
        /*0020*/ 	.byte	0x00, 0x00, 0x00, 0x00


//--------------------- .nv.info._Z7overlapPdS_S_llPb --------------------------
	.section	.nv.info._Z7overlapPdS_S_llPb,"",@"SHT_CUDA_INFO"
	.sectionflags	@""
	.align	4


	//----- nvinfo : EIATTR_CUDA_API_VERSION
	.align		4
        /*0000*/ 	.byte	0x04, 0x37
        /*0002*/ 	.short	(.L_29 - .L_28)
.L_28:
        /*0004*/ 	.word	0x00000082


	//----- nvinfo : EIATTR_KPARAM_INFO
	.align		4
.L_29:
        /*0008*/ 	.byte	0x04, 0x17
        /*000a*/ 	.short	(.L_31 - .L_30)
.L_30:
        /*000c*/ 	.word	0x00000000
        /*0010*/ 	.short	0x0005
        /*0012*/ 	.short	0x0028
        /*0014*/ 	.byte	0x00, 0xf5, 0x21, 0x00


	//----- nvinfo : EIATTR_KPARAM_INFO
	.align		4
.L_31:
        /*0018*/ 	.byte	0x04, 0x17
        /*001a*/ 	.short	(.L_33 - .L_32)
.L_32:
        /*001c*/ 	.word	0x00000000
        /*0020*/ 	.short	0x0004
        /*0022*/ 	.short	0x0020
        /*0024*/ 	.byte	0x00, 0xf0, 0x21, 0x00


	//----- nvinfo : EIATTR_KPARAM_INFO
	.align		4
.L_33:
        /*0028*/ 	.byte	0x04, 0x17
        /*002a*/ 	.short	(.L_35 - .L_34)
.L_34:
        /*002c*/ 	.word	0x00000000
        /*0030*/ 	.short	0x0003
        /*0032*/ 	.short	0x0018
        /*0034*/ 	.byte	0x00, 0xf0, 0x21, 0x00


	//----- nvinfo : EIATTR_KPARAM_INFO
	.align		4
.L_35:
        /*0038*/ 	.byte	0x04, 0x17
        /*003a*/ 	.short	(.L_37 - .L_36)
.L_36:
        /*003c*/ 	.word	0x00000000
        /*0040*/ 	.short	0x0002
        /*0042*/ 	.short	0x0010
        /*0044*/ 	.byte	0x00, 0xf5, 0x21, 0x00


	//----- nvinfo : EIATTR_KPARAM_INFO
	.align		4
.L_37:
        /*0048*/ 	.byte	0x04, 0x17
        /*004a*/ 	.short	(.L_39 - .L_38)
.L_38:
        /*004c*/ 	.word	0x00000000
        /*0050*/ 	.short	0x0001
        /*0052*/ 	.short	0x0008
        /*0054*/ 	.byte	0x00, 0xf5, 0x21, 0x00


	//----- nvinfo : EIATTR_KPARAM_INFO
	.align		4
.L_39:
        /*0058*/ 	.byte	0x04, 0x17
        /*005a*/ 	.short	(.L_41 - .L_40)
.L_40:
        /*005c*/ 	.word	0x00000000
        /*0060*/ 	.short	0x0000
        /*0062*/ 	.short	0x0000
        /*0064*/ 	.byte	0x00, 0xf5, 0x21, 0x00


	//----- nvinfo : EIATTR_SPARSE_MMA_MASK
	.align		4
.L_41:
        /*0068*/ 	.byte	0x03, 0x50
        /*006a*/ 	.short	0x0000


	//----- nvinfo : EIATTR_MAXREG_COUNT
	.align		4
        /*006c*/ 	.byte	0x03, 0x1b
        /*006e*/ 	.short	0x00ff


	//----- nvinfo : EIATTR_MERCURY_ISA_VERSION
	.align		4
        /*0070*/ 	.byte	0x03, 0x5f
        /*0072*/ 	.short	0x0101


	//----- nvinfo : EIATTR_VRC_CTA_INIT_COUNT
	.align		4
        /*0074*/ 	.byte	0x02, 0x4a
	.zero		1
	.zero		1


	//----- nvinfo : EIATTR_EXIT_INSTR_OFFSETS
	.align		4
        /*0078*/ 	.byte	0x04, 0x1c
        /*007a*/ 	.short	(.L_43 - .L_42)


	//   ....[0]....
.L_42:
        /*007c*/ 	.word	0x00000090


	//   ....[1]....
        /*0080*/ 	.word	0x00000100


	//----- nvinfo : EIATTR_CBANK_PARAM_SIZE
	.align		4
.L_43:
        /*0084*/ 	.byte	0x03, 0x19
        /*0086*/ 	.short	0x0030


	//----- nvinfo : EIATTR_PARAM_CBANK
	.align		4
        /*0088*/ 	.byte	0x04, 0x0a
        /*008a*/ 	.short	(.L_45 - .L_44)
	.align		4
.L_44:
        /*008c*/ 	.word	index@(.nv.constant0._Z7overlapPdS_S_llPb)
        /*0090*/ 	.short	0x0380
        /*0092*/ 	.short	0x0030


	//----- nvinfo : EIATTR_SW_WAR
	.align		4
.L_45:
        /*0094*/ 	.byte	0x04, 0x36
        /*0096*/ 	.short	(.L_47 - .L_46)
.L_46:
        /*0098*/ 	.word	0x00000008
.L_47:


//--------------------- .nv.info._Z12check_acceptPdS_S_lPb --------------------------
	.section	.nv.info._Z12check_acceptPdS_S_lPb,"",@"SHT_CUDA_INFO"
	.sectionflags	@""
	.align	4


	//----- nvinfo : EIATTR_CUDA_API_VERSION
	.align		4
        /*0000*/ 	.byte	0x04, 0x37
        /*0002*/ 	.short	(.L_49 - .L_48)
.L_48:
        /*0004*/ 	.word	0x00000082


	//----- nvinfo : EIATTR_KPARAM_INFO
	.align		4
.L_49:
        /*0008*/ 	.byte	0x04, 0x17
        /*000a*/ 	.short	(.L_51 - .L_50)
.L_50:
        /*000c*/ 	.word	0x00000000
        /*0010*/ 	.short	0x0004
        /*0012*/ 	.short	0x0020
        /*0014*/ 	.byte	0x00, 0xf5, 0x21, 0x00


	//----- nvinfo : EIATTR_KPARAM_INFO
	.align		4
.L_51:
        /*0018*/ 	.byte	0x04, 0x17
        /*001a*/ 	.short	(.L_53 - .L_52)
.L_52:
        /*001c*/ 	.word	0x00000000
        /*0020*/ 	.short	0x0003
        /*0022*/ 	.short	0x0018
        /*0024*/ 	.byte	0x00, 0xf0, 0x21, 0x00


	//----- nvinfo : EIATTR_KPARAM_INFO
	.align		4
.L_53:
        /*0028*/ 	.byte	0x04, 0x17
        /*002a*/ 	.short	(.L_55 - .L_54)
.L_54:
        /*002c*/ 	.word	0x00000000
        /*0030*/ 	.short	0x0002
        /*0032*/ 	.short	0x0010
        /*0034*/ 	.byte	0x00, 0xf5, 0x21, 0x00


	//----- nvinfo : EIATTR_KPARAM_INFO
	.align		4
.L_55:
        /*0038*/ 	.byte	0x04, 0x17
        /*003a*/ 	.short	(.L_57 - .L_56)
.L_56:
        /*003c*/ 	.word	0x00000000
        /*0040*/ 	.short	0x0001
        /*0042*/ 	.short	0x0008
        /*0044*/ 	.byte	0x00, 0xf5, 0x21, 0x00


	//----- nvinfo : EIATTR_KPARAM_INFO
	.align		4
.L_57:
        /*0048*/ 	.byte	0x04, 0x17
        /*004a*/ 	.short	(.L_59 - .L_58)
.L_58:
        /*004c*/ 	.word	0x00000000
        /*0050*/ 	.short	0x0000
        /*0052*/ 	.short	0x0000
        /*0054*/ 	.byte	0x00, 0xf5, 0x21, 0x00


	//----- nvinfo : EIATTR_SPARSE_MMA_MASK
	.align		4
.L_59:
        /*0058*/ 	.byte	0x03, 0x50
        /*005a*/ 	.short	0x0000


	//----- nvinfo : EIATTR_MAXREG_COUNT
	.align		4
        /*005c*/ 	.byte	0x03, 0x1b
        /*005e*/ 	.short	0x00ff


	//----- nvinfo : EIATTR_MERCURY_ISA_VERSION
	.align		4
        /*0060*/ 	.byte	0x03, 0x5f
        /*0062*/ 	.short	0x0101


	//----- nvinfo : EIATTR_VRC_CTA_INIT_COUNT
	.align		4
        /*0064*/ 	.byte	0x02, 0x4a
	.zero		1
	.zero		1


	//----- nvinfo : EIATTR_EXIT_INSTR_OFFSETS
	.align		4
        /*0068*/ 	.byte	0x04, 0x1c
        /*006a*/ 	.short	(.L_61 - .L_60)


	//   ....[0]....
.L_60:
        /*006c*/ 	.word	0x00000050


	//----- nvinfo : EIATTR_CBANK_PARAM_SIZE
	.align		4
.L_61:
        /*0070*/ 	.byte	0x03, 0x19
        /*0072*/ 	.short	0x0028


	//----- nvinfo : EIATTR_PARAM_CBANK
	.align		4
        /*0074*/ 	.byte	0x04, 0x0a
        /*0076*/ 	.short	(.L_63 - .L_62)
	.align		4
.L_62:
        /*0078*/ 	.word	index@(.nv.constant0._Z12check_acceptPdS_S_lPb)
        /*007c*/ 	.short	0x0380
        /*007e*/ 	.short	0x0028


	//----- nvinfo : EIATTR_SW_WAR
	.align		4
.L_63:
        /*0080*/ 	.byte	0x04, 0x36
        /*0082*/ 	.short	(.L_65 - .L_64)
.L_64:
        /*0084*/ 	.word	0x00000008
.L_65:


//--------------------- .nv.info._Z12randomKernelPdi --------------------------
	.section	.nv.info._Z12randomKernelPdi,"",@"SHT_CUDA_INFO"
	.sectionflags	@""
	.align	4


	//----- nvinfo : EIATTR_CUDA_API_VERSION
	.align		4
        /*0000*/ 	.byte	0x04, 0x37
        /*0002*/ 	.short	(.L_67 - .L_66)
.L_66:
        /*0004*/ 	.word	0x00000082


	//----- nvinfo : EIATTR_KPARAM_INFO
	.align		4
.L_67:
        /*0008*/ 	.byte	0x04, 0x17
        /*000a*/ 	.short	(.L_69 - .L_68)
.L_68:
        /*000c*/ 	.word	0x00000000
        /*0010*/ 	.short	0x0001
        /*0012*/ 	.short	0x0008
        /*0014*/ 	.byte	0x00, 0xf0, 0x11, 0x00


	//----- nvinfo : EIATTR_KPARAM_INFO
	.align		4
.L_69:
        /*0018*/ 	.byte	0x04, 0x17
        /*001a*/ 	.short	(.L_71 - .L_70)
.L_70:
        /*001c*/ 	.word	0x00000000
        /*0020*/ 	.short	0x0000
        /*0022*/ 	.short	0x0000
        /*0024*/ 	.byte	0x00, 0xf5, 0x21, 0x00


	//----- nvinfo : EIATTR_SPARSE_MMA_MASK
	.align		4
.L_71:
        /*0028*/ 	.byte	0x03, 0x50
        /*002a*/ 	.short	0x0000


	//----- nvinfo : EIATTR_MAXREG_COUNT
	.align		4
        /*002c*/ 	.byte	0x03, 0x1b
        /*002e*/ 	.short	0x00ff


	//----- nvinfo : EIATTR_MERCURY_ISA_VERSION
	.align		4
        /*0030*/ 	.byte	0x03, 0x5f
        /*0032*/ 	.short	0x0101


	//----- nvinfo : EIATTR_VRC_CTA_INIT_COUNT
	.align		4
        /*0034*/ 	.byte	0x02, 0x4a
	.zero		1
	.zero		1


	//----- nvinfo : EIATTR_EXIT_INSTR_OFFSETS
	.align		4
        /*0038*/ 	.byte	0x04, 0x1c
        /*003a*/ 	.short	(.L_73 - .L_72)


	//   ....[0]....
.L_72:
        /*003c*/ 	.word	0x00000080


	//   ....[1]....
        /*0040*/ 	.word	0x00002880


	//----- nvinfo : EIATTR_CRS_STACK_SIZE
	.align		4
.L_73:
        /*0044*/ 	.byte	0x04, 0x1e
        /*0046*/ 	.short	(.L_75 - .L_74)
.L_74:
        /*0048*/ 	.word	0x00000000


	//----- nvinfo : EIATTR_CBANK_PARAM_SIZE
	.align		4
.L_75:
        /*004c*/ 	.byte	0x03, 0x19
        /*004e*/ 	.short	0x000c


	//----- nvinfo : EIATTR_PARAM_CBANK
	.align		4
        /*0050*/ 	.byte	0x04, 0x0a
        /*0052*/ 	.short	(.L_77 - .L_76)
	.align		4
.L_76:
        /*0054*/ 	.word	index@(.nv.constant0._Z12randomKernelPdi)
        /*0058*/ 	.short	0x0380
        /*005a*/ 	.short	0x000c


	//----- nvinfo : EIATTR_SW_WAR
	.align		4
.L_77:
        /*005c*/ 	.byte	0x04, 0x36
        /*005e*/ 	.short	(.L_79 - .L_78)
.L_78:
        /*0060*/ 	.word	0x00000008
.L_79:


//--------------------- .nv.callgraph             --------------------------
	.section	.nv.callgraph,"",@"SHT_CUDA_CALLGRAPH"
	.align	4
	.sectionentsize	8
	.align		4
        /*0000*/ 	.word	0x00000000
	.align		4
        /*0004*/ 	.word	0xffffffff
	.align		4
        /*0008*/ 	.word	0x00000000
	.align		4
        /*000c*/ 	.word	0xfffffffe
	.align		4
        /*0010*/ 	.word	0x00000000
	.align		4
        /*0014*/ 	.word	0xfffffffd
	.align		4
        /*0018*/ 	.word	0x00000000
	.align		4
        /*001c*/ 	.word	0xfffffffc


//--------------------- .nv.constant4             --------------------------
	.section	.nv.constant4,"a",@progbits
	.align	8
	.align		8
.nv.constant4:
        /*0000*/ 	.dword	precalc_xorwow_matrix
	.align		8
        /*0008*/ 	.dword	precalc_xorwow_offset_matrix
	.align		8
        /*0010*/ 	.dword	mrg32k3aM1
	.align		8
        /*0018*/ 	.dword	mrg32k3aM2
	.align		8
        /*0020*/ 	.dword	mrg32k3aM1SubSeq
	.align		8
        /*0028*/ 	.dword	mrg32k3aM2SubSeq
	.align		8
        /*0030*/ 	.dword	mrg32k3aM1Seq
	.align		8
        /*0038*/ 	.dword	mrg32k3aM2Seq
	.align		8
        /*0040*/ 	.dword	monDev


//--------------------- .nv.constant3             --------------------------
	.section	.nv.constant3,"a",@progbits
	.align	8
.nv.constant3:
	.type		__cr_lgamma_table,@object
	.size		__cr_lgamma_table,(.L_8 - __cr_lgamma_table)
__cr_lgamma_table:
        /*0000*/ 	.byte	0x00, 0x00, 0x00, 0x00, 0x00, 0x00, 0x00, 0x00, 0x00, 0x00, 0x00, 0x00, 0x00, 0x00, 0x00, 0x00
        /*0010*/ 	.byte	0xef, 0x39, 0xfa, 0xfe, 0x42, 0x2e, 0xe6, 0x3f, 0x02, 0x20, 0x2a, 0xfa, 0x0b, 0xab, 0xfc, 0x3f
        /*0020*/ 	.byte	0xf9, 0x2c, 0x92, 0x7c, 0xa7, 0x6c, 0x09, 0x40, 0xc9, 0x79, 0x44, 0x3c, 0x64, 0x26, 0x13, 0x40
        /*0030*/ 	.byte	0xca, 0x01, 0xcf, 0x3a, 0x27, 0x51, 0x1a, 0x40, 0x30, 0xcc, 0x2d, 0xf3, 0xe1, 0x0c, 0x21, 0x40
        /*0040*/ 	.byte	0x0d, 0xb7, 0xfc, 0x82, 0x8e, 0x35, 0x25, 0x40
.L_8:


//--------------------- .text._Z7overlapPdS_S_llPb --------------------------
	.section	.text._Z7overlapPdS_S_llPb,"ax",@progbits
	.align	128
        .global         _Z7overlapPdS_S_llPb
        .type           _Z7overlapPdS_S_llPb,@function
        .size           _Z7overlapPdS_S_llPb,(.L_x_14 - _Z7overlapPdS_S_llPb)
        .other          _Z7overlapPdS_S_llPb,@"STO_CUDA_ENTRY STV_DEFAULT"
_Z7overlapPdS_S_llPb:
.text._Z7overlapPdS_S_llPb:
[----:B------:R-:W-:Y:S01]  /*0000*/  LDC R1, c[0x0][0x37c] ;  /* 0x0000df00ff017b82 */ /* 0x000fe20000000800 */
[----:B------:R-:W0:Y:S07]  /*0010*/  S2R R3, SR_TID.X ;  /* 0x0000000000037919 */ /* 0x000e2e0000002100 */
[----:B------:R-:W0:Y:S01]  /*0020*/  S2UR UR4, SR_CTAID.X ;  /* 0x00000000000479c3 */ /* 0x000e220000002500 */
[----:B------:R-:W1:Y:S07]  /*0030*/  LDCU.64 UR6, c[0x0][0x3a0] ;  /* 0x00007400ff0677ac */ /* 0x000e6e0008000a00 */
[----:B------:R-:W0:Y:S02]  /*0040*/  LDC R2, c[0x0][0x360] ;  /* 0x0000d800ff027b82 */ /* 0x000e240000000800 */
[----:B0-----:R-:W-:-:S05]  /*0050*/  IMAD R2, R2, UR4, R3 ;  /* 0x0000000402027c24 */ /* 0x001fca000f8e0203 */
[----:B-1----:R-:W-:Y:S02]  /*0060*/  ISETP.GE.U32.AND P0, PT, R2, UR6, PT ;  /* 0x0000000602007c0c */ /* 0x002fe4000bf06070 */
[----:B------:R-:W-:-:S04]  /*0070*/  SHF.R.S32.HI R3, RZ, 0x1f, R2 ;  /* 0x0000001fff037819 */ /* 0x000fc80000011402 */
[----:B------:R-:W-:-:S13]  /*0080*/  ISETP.GE.AND.EX P0, PT, R3, UR7, PT, P0 ;  /* 0x0000000703007c0c */ /* 0x000fda000bf06300 */
[----:B------:R-:W-:Y:S05]  /*0090*/  @P0 EXIT ;  /* 0x000000000000094d */ /* 0x000fea0003800000 */
[----:B------:R-:W0:Y:S01]  /*00a0*/  LDCU.64 UR6, c[0x0][0x3a8] ;  /* 0x00007500ff0677ac */ /* 0x000e220008000a00 */
[----:B------:R-:W-:Y:S01]  /*00b0*/  IMAD.MOV.U32 R0, RZ, RZ, 0x1 ;  /* 0x00000001ff007424 */ /* 0x000fe200078e00ff */
[----:B------:R-:W1:Y:S01]  /*00c0*/  LDCU.64 UR4, c[0x0][0x358] ;  /* 0x00006b00ff0477ac */ /* 0x000e620008000a00 */
[----:B0-----:R-:W-:-:S04]  /*00d0*/  IADD3 R2, P0, PT, R2, UR6, RZ ;  /* 0x0000000602027c10 */ /* 0x001fc8000ff1e0ff */
[----:B------:R-:W-:-:S05]  /*00e0*/  IADD3.X R3, PT, PT, R3, UR7, RZ, P0, !PT ;  /* 0x0000000703037c10 */ /* 0x000fca00087fe4ff */
[----:B-1----:R-:W-:Y:S01]  /*00f0*/  STG.E.U8 desc[UR4][R2.64], R0 ;  /* 0x0000000002007986 */ /* 0x002fe2000c101104 */
[----:B------:R-:W-:Y:S05]  /*0100*/  EXIT ;  /* 0x000000000000794d */ /* 0x000fea0003800000 */
.L_x_0:
[----:B------:R-:W-:-:S00]  /*0110*/  BRA `(.L_x_0) ;  /* 0xfffffffc00fc7947 */ /* 0x000fc0000383ffff */
[----:B------:R-:W-:-:S00]  /*0120*/  NOP ;  /* 0x0000000000007918 */ /* 0x000fc00000000000 */
        /* <DEDUP_REMOVED lines=13> */
.L_x_14:


//--------------------- .text._Z12check_acceptPdS_S_lPb --------------------------
	.section	.text._Z12check_acceptPdS_S_lPb,"ax",@progbits
	.align	128
        .global         _Z12check_acceptPdS_S_lPb
        .type           _Z12check_acceptPdS_S_lPb,@function
        .size           _Z12check_acceptPdS_S_lPb,(.L_x_15 - _Z12check_acceptPdS_S_lPb)
        .other          _Z12check_acceptPdS_S_lPb,@"STO_CUDA_ENTRY STV_DEFAULT"
_Z12check_acceptPdS_S_lPb:
.text._Z12check_acceptPdS_S_lPb:
[----:B------:R-:W-:Y:S08]  /*0000*/  LDC R1, c[0x0][0x37c] ;  /* 0x0000df00ff017b82 */ /* 0x000ff00000000800 */
[----:B------:R-:W0:Y:S01]  /*0010*/  LDC.64 R2, c[0x0][0x3a0] ;  /* 0x0000e800ff027b82 */ /* 0x000e220000000a00 */
[----:B------:R-:W0:Y:S01]  /*0020*/  LDCU.64 UR4, c[0x0][0x358] ;  /* 0x00006b00ff0477ac */ /* 0x000e220008000a00 */
[----:B------:R-:W-:-:S05]  /*0030*/  HFMA2 R0, -RZ, RZ, 0, 5.9604644775390625e-08 ;  /* 0x00000001ff007431 */ /* 0x000fca00000001ff */
[----:B0-----:R-:W-:Y:S01]  /*0040*/  STG.E.U8 desc[UR4][R2.64], R0 ;  /* 0x0000000002007986 */ /* 0x001fe2000c101104 */
[----:B------:R-:W-:Y:S05]  /*0050*/  EXIT ;  /* 0x000000000000794d */ /* 0x000fea0003800000 */
.L_x_1:
        /* <DEDUP_REMOVED lines=10> */
.L_x_15:


//--------------------- .text._Z12randomKernelPdi --------------------------
	.section	.text._Z12randomKernelPdi,"ax",@progbits
	.align	128
        .global         _Z12randomKernelPdi
        .type           _Z12randomKernelPdi,@function
        .size           _Z12randomKernelPdi,(.L_x_16 - _Z12randomKernelPdi)
        .other          _Z12randomKernelPdi,@"STO_CUDA_ENTRY STV_DEFAULT"
_Z12randomKernelPdi:
.text._Z12randomKernelPdi:
[----:B------:R-:W0:Y:S01]  /*0000*/  LDC R1, c[0x0][0x37c] ;  /* 0x0000df00ff017b82 */ /* 0x000e220000000800 */
[----:B------:R-:W1:Y:S07]  /*0010*/  S2R R3, SR_TID.X ;  /* 0x0000000000037919 */ /* 0x000e6e0000002100 */
[----:B------:R-:W1:Y:S01]  /*0020*/  S2UR UR4, SR_CTAID.X ;  /* 0x00000000000479c3 */ /* 0x000e620000002500 */
[----:B------:R-:W2:Y:S01]  /*0030*/  LDCU UR5, c[0x0][0x388] ;  /* 0x00007100ff0577ac */ /* 0x000ea20008000800 */
[----:B0-----:R-:W-:-:S06]  /*0040*/  VIADD R1, R1, 0xffffffd0 ;  /* 0xffffffd001017836 */ /* 0x001fcc0000000000 */
[----:B------:R-:W1:Y:S02]  /*0050*/  LDC R10, c[0x0][0x360] ;  /* 0x0000d800ff0a7b82 */ /* 0x000e640000000800 */
[----:B-1----:R-:W-:-:S05]  /*0060*/  IMAD R10, R10, UR4, R3 ;  /* 0x000000040a0a7c24 */ /* 0x002fca000f8e0203 */
[----:B--2---:R-:W-:-:S13]  /*0070*/  ISETP.GE.AND P0, PT, R10, UR5, PT ;  /* 0x000000050a007c0c */ /* 0x004fda000bf06270 */
[----:B------:R-:W-:Y:S05]  /*0080*/  @P0 EXIT ;  /* 0x000000000000094d */ /* 0x000fea0003800000 */
[----:B------:R-:W-:-:S06]  /*0090*/  CS2R R2, SR_CLOCKLO ;  /* 0x0000000000027805 */ /* 0x000fcc0000015000 */
[----:B------:R-:W-:Y:S01]  /*00a0*/  LOP3.LUT R0, R2, 0xaad26b49, RZ, 0x3c, !PT ;  /* 0xaad26b4902007812 */ /* 0x000fe200078e3cff */
[----:B------:R-:W0:Y:S01]  /*00b0*/  LDCU.64 UR6, c[0x0][0x358] ;  /* 0x00006b00ff0677ac */ /* 0x000e220008000a00 */
[----:B------:R-:W-:Y:S01]  /*00c0*/  LOP3.LUT R2, R3, 0xf7dcefdd, RZ, 0x3c, !PT ;  /* 0xf7dcefdd03027812 */ /* 0x000fe200078e3cff */
[----:B------:R-:W-:Y:S01]  /*00d0*/  BSSY.RECONVERGENT B0, `(.L_x_2) ;  /* 0x0000261000007945 */ /* 0x000fe20003800200 */
[----:B------:R-:W-:Y:S01]  /*00e0*/  ISETP.NE.AND P0, PT, R10, RZ, PT ;  /* 0x000000ff0a00720c */ /* 0x000fe20003f05270 */
[----:B------:R-:W-:Y:S02]  /*00f0*/  IMAD R0, R0, 0x4182bed5, RZ ;  /* 0x4182bed500007824 */ /* 0x000fe400078e02ff */
[----:B------:R-:W-:Y:S02]  /*0100*/  IMAD R3, R2, -0x658354e5, RZ ;  /* 0x9a7cab1b02037824 */ /* 0x000fe400078e02ff */
[C---:B------:R-:W-:Y:S01]  /*0110*/  VIADD R5, R0.reuse, 0x583f19 ;  /* 0x00583f1900057836 */ /* 0x040fe20000000000 */
[C---:B------:R-:W-:Y:S01]  /*0120*/  LOP3.LUT R6, R0.reuse, 0x159a55e5, RZ, 0x3c, !PT ;  /* 0x159a55e500067812 */ /* 0x040fe200078e3cff */
[----:B------:R-:W-:Y:S01]  /*0130*/  VIADD R7, R3, 0x1f123bb5 ;  /* 0x1f123bb503077836 */ /* 0x000fe20000000000 */
[----:B------:R-:W-:-:S02]  /*0140*/  IADD3 R2, PT, PT, R0, 0x64f0c9, R3 ;  /* 0x0064f0c900027810 */ /* 0x000fc40007ffe003 */
[----:B------:R-:W-:Y:S01]  /*0150*/  LOP3.LUT R4, R3, 0x5491333, RZ, 0x3c, !PT ;  /* 0x0549133303047812 */ /* 0x000fe200078e3cff */
[----:B------:R-:W-:Y:S01]  /*0160*/  VIADD R3, R0, 0x75bcd15 ;  /* 0x075bcd1500037836 */ /* 0x000fe20000000000 */
[----:B------:R1:W-:Y:S01]  /*0170*/  STL.64 [R1+0x8], R6 ;  /* 0x0000080601007387 */ /* 0x0003e20000100a00 */
[----:B------:R-:W-:-:S03]  /*0180*/  SHF.R.S32.HI R0, RZ, 0x1f, R10 ;  /* 0x0000001fff007819 */ /* 0x000fc6000001140a */
[----:B------:R1:W-:Y:S04]  /*0190*/  STL.64 [R1], R2 ;  /* 0x0000000201007387 */ /* 0x0003e80000100a00 */
[----:B------:R1:W-:Y:S01]  /*01a0*/  STL.64 [R1+0x10], R4 ;  /* 0x0000100401007387 */ /* 0x0003e20000100a00 */
[----:B0-----:R-:W-:Y:S05]  /*01b0*/  @!P0 BRA `(.L_x_3) ;  /* 0x0000002400488947 */ /* 0x001fea0003800000 */
[----:B------:R-:W-:Y:S02]  /*01c0*/  IMAD.MOV.U32 R14, RZ, RZ, R0 ;  /* 0x000000ffff0e7224 */ /* 0x000fe400078e0000 */
[----:B------:R-:W-:Y:S02]  /*01d0*/  IMAD.MOV.U32 R12, RZ, RZ, RZ ;  /* 0x000000ffff0c7224 */ /* 0x000fe400078e00ff */
[----:B------:R-:W-:-:S07]  /*01e0*/  IMAD.MOV.U32 R11, RZ, RZ, R10 ;  /* 0x000000ffff0b7224 */ /* 0x000fce00078e000a */
.L_x_12:
[----:B------:R-:W-:Y:S01]  /*01f0*/  LOP3.LUT R0, R11, 0x3, RZ, 0xc0, !PT ;  /* 0x000000030b007812 */ /* 0x000fe200078ec0ff */
[----:B------:R-:W-:Y:S03]  /*0200*/  BSSY.RECONVERGENT B1, `(.L_x_4) ;  /* 0x0000247000017945 */ /* 0x000fe60003800200 */
[----:B------:R-:W-:-:S04]  /*0210*/  ISETP.NE.U32.AND P0, PT, R0, RZ, PT ;  /* 0x000000ff0000720c */ /* 0x000fc80003f05070 */
[----:B------:R-:W-:-:S13]  /*0220*/  ISETP.NE.AND.EX P0, PT, RZ, RZ, PT, P0 ;  /* 0x000000ffff00720c */ /* 0x000fda0003f05300 */
[----:B0-----:R-:W-:Y:S05]  /*0230*/  @!P0 BRA `(.L_x_5) ;  /* 0x00000024000c8947 */ /* 0x001fea0003800000 */
[----:B------:R-:W0:Y:S01]  /*0240*/  LDC.64 R8, c[0x4][RZ] ;  /* 0x01000000ff087b82 */ /* 0x000e220000000a00 */
[----:B------:R-:W-:Y:S01]  /*0250*/  IMAD.MOV.U32 R0, RZ, RZ, RZ ;  /* 0x000000ffff007224 */ /* 0x000fe200078e00ff */
[----:B-1----:R-:W-:Y:S02]  /*0260*/  CS2R R4, SRZ ;  /* 0x0000000000047805 */ /* 0x002fe4000001ff00 */
[----:B------:R-:W-:Y:S01]  /*0270*/  CS2R R6, SRZ ;  /* 0x0000000000067805 */ /* 0x000fe2000001ff00 */
[----:B------:R-:W-:Y:S02]  /*0280*/  IMAD.MOV.U32 R3, RZ, RZ, RZ ;  /* 0x000000ffff037224 */ /* 0x000fe400078e00ff */
[----:B0-----:R-:W-:-:S07]  /*0290*/  IMAD.WIDE.U32 R8, R12, 0xc80, R8 ;  /* 0x00000c800c087825 */ /* 0x001fce00078e0008 */
.L_x_7:
[----:B------:R-:W-:-:S06]  /*02a0*/  IMAD R13, R0, 0x4, R1 ;  /* 0x00000004000d7824 */ /* 0x000fcc00078e0201 */
[----:B------:R-:W5:Y:S01]  /*02b0*/  LDL R13, [R13+0x4] ;  /* 0x000004000d0d7983 */ /* 0x000f620000100800 */
[----:B------:R-:W-:-:S05]  /*02c0*/  UMOV UR4, URZ ;  /* 0x000000ff00047c82 */ /* 0x000fca0008000000 */
.L_x_6:
[----:B-----5:R-:W-:Y:S01]  /*02d0*/  SHF.R.U32.HI R21, RZ, UR4, R13 ;  /* 0x00000004ff157c19 */ /* 0x020fe2000801160d */
[----:B------:R-:W-:-:S03]  /*02e0*/  IMAD.SHL.U32 R15, R0, 0x20, RZ ;  /* 0x00000020000f7824 */ /* 0x000fc600078e00ff */
[----:B------:R-:W-:Y:S01]  /*02f0*/  LOP3.LUT R16, R21, 0x1, RZ, 0xc0, !PT ;  /* 0x0000000115107812 */ /* 0x000fe200078ec0ff */
[----:B------:R-:W-:-:S03]  /*0300*/  VIADD R15, R15, UR4 ;  /* 0x000000040f0f7c36 */ /* 0x000fc60008000000 */
[----:B------:R-:W-:Y:S01]  /*0310*/  ISETP.NE.U32.AND P0, PT, R16, 0x1, PT ;  /* 0x000000011000780c */ /* 0x000fe20003f05070 */
[----:B------:R-:W-:-:S03]  /*0320*/  IMAD R15, R15, 0x5, RZ ;  /* 0x000000050f0f7824 */ /* 0x000fc600078e02ff */
[----:B------:R-:W-:Y:S01]  /*0330*/  R2P PR, R21, 0x7e ;  /* 0x0000007e15007804 */ /* 0x000fe20000000000 */
[----:B------:R-:W-:-:S08]  /*0340*/  IMAD.WIDE.U32 R16, R15, 0x4, R8 ;  /* 0x000000040f107825 */ /* 0x000fd000078e0008 */
[----:B------:R-:W2:Y:S04]  /*0350*/  @!P0 LDG.E R20, desc[UR6][R16.64+0x10] ;  /* 0x0000100610148981 */ /* 0x000ea8000c1e1900 */
[----:B------:R-:W3:Y:S04]  /*0360*/  @P1 LDG.E R22, desc[UR6][R16.64+0x24] ;  /* 0x0000240610161981 */ /* 0x000ee8000c1e1900 */
[----:B------:R-:W4:Y:S04]  /*0370*/  @P2 LDG.E R24, desc[UR6][R16.64+0x38] ;  /* 0x0000380610182981 */ /* 0x000f28000c1e1900 */
[----:B------:R-:W4:Y:S04]  /*0380*/  @P3 LDG.E R26, desc[UR6][R16.64+0x4c] ;  /* 0x00004c06101a3981 */ /* 0x000f28000c1e1900 */
[----:B------:R-:W4:Y:S04]  /*0390*/  @P4 LDG.E R28, desc[UR6][R16.64+0x60] ;  /* 0x00006006101c4981 */ /* 0x000f28000c1e1900 */
[----:B------:R-:W4:Y:S04]  /*03a0*/  @!P0 LDG.E R18, desc[UR6][R16.64] ;  /* 0x0000000610128981 */ /* 0x000f28000c1e1900 */
[----:B------:R-:W4:Y:S04]  /*03b0*/  @!P0 LDG.E R15, desc[UR6][R16.64+0x4] ;  /* 0x00000406100f8981 */ /* 0x000f28000c1e1900 */
[----:B------:R-:W4:Y:S04]  /*03c0*/  @P5 LDG.E R19, desc[UR6][R16.64+0x74] ;  /* 0x0000740610135981 */ /* 0x000f28000c1e1900 */
[----:B------:R-:W4:Y:S04]  /*03d0*/  @P1 LDG.E R23, desc[UR6][R16.64+0x20] ;  /* 0x0000200610171981 */ /* 0x000f28000c1e1900 */
[----:B------:R-:W4:Y:S01]  /*03e0*/  @P3 LDG.E R25, desc[UR6][R16.64+0x48] ;  /* 0x0000480610193981 */ /* 0x000f22000c1e1900 */
[----:B--2---:R-:W-:-:S03]  /*03f0*/  @!P0 LOP3.LUT R5, R5, R20, RZ, 0x3c, !PT ;  /* 0x0000001405058212 */ /* 0x004fc600078e3cff */
[----:B------:R-:W2:Y:S01]  /*0400*/  @P1 LDG.E R20, desc[UR6][R16.64+0x14] ;  /* 0x0000140610141981 */ /* 0x000ea2000c1e1900 */
[----:B---3--:R-:W-:-:S03]  /*0410*/  @P1 LOP3.LUT R5, R5, R22, RZ, 0x3c, !PT ;  /* 0x0000001605051212 */ /* 0x008fc600078e3cff */
[----:B------:R-:W3:Y:S01]  /*0420*/  @P1 LDG.E R22, desc[UR6][R16.64+0x1c] ;  /* 0x00001c0610161981 */ /* 0x000ee2000c1e1900 */
[----:B----4-:R-:W-:-:S03]  /*0430*/  @P2 LOP3.LUT R5, R5, R24, RZ, 0x3c, !PT ;  /* 0x0000001805052212 */ /* 0x010fc600078e3cff */
[----:B------:R-:W4:Y:S01]  /*0440*/  @P2 LDG.E R24, desc[UR6][R16.64+0x28] ;  /* 0x0000280610182981 */ /* 0x000f22000c1e1900 */
[----:B------:R-:W-:-:S03]  /*0450*/  @P3 LOP3.LUT R5, R5, R26, RZ, 0x3c, !PT ;  /* 0x0000001a05053212 */ /* 0x000fc600078e3cff */
[----:B------:R-:W3:Y:S01]  /*0460*/  @P6 LDG.E R26, desc[UR6][R16.64+0x88] ;  /* 0x00008806101a6981 */ /* 0x000ee2000c1e1900 */
[----:B------:R-:W-:Y:S02]  /*0470*/  @P4 LOP3.LUT R5, R5, R28, RZ, 0x3c, !PT ;  /* 0x0000001c05054212 */ /* 0x000fe400078e3cff */
[----:B------:R-:W-:Y:S02]  /*0480*/  @!P0 LOP3.LUT R3, R3, R18, RZ, 0x3c, !PT ;  /* 0x0000001203038212 */ /* 0x000fe400078e3cff */
[----:B------:R-:W3:Y:S01]  /*0490*/  @!P0 LDG.E R18, desc[UR6][R16.64+0x8] ;  /* 0x0000080610128981 */ /* 0x000ee2000c1e1900 */
[----:B------:R-:W-:-:S03]  /*04a0*/  @!P0 LOP3.LUT R6, R6, R15, RZ, 0x3c, !PT ;  /* 0x0000000f06068212 */ /* 0x000fc600078e3cff */
[----:B------:R-:W3:Y:S01]  /*04b0*/  @!P0 LDG.E R15, desc[UR6][R16.64+0xc] ;  /* 0x00000c06100f8981 */ /* 0x000ee2000c1e1900 */
[----:B------:R-:W-:-:S03]  /*04c0*/  @P5 LOP3.LUT R5, R5, R19, RZ, 0x3c, !PT ;  /* 0x0000001305055212 */ /* 0x000fc600078e3cff */
[----:B------:R-:W3:Y:S01]  /*04d0*/  @P1 LDG.E R19, desc[UR6][R16.64+0x18] ;  /* 0x0000180610131981 */ /* 0x000ee2000c1e1900 */
[----:B--2---:R-:W-:-:S03]  /*04e0*/  @P1 LOP3.LUT R3, R3, R20, RZ, 0x3c, !PT ;  /* 0x0000001403031212 */ /* 0x004fc600078e3cff */
[----:B------:R-:W2:Y:S01]  /*04f0*/  @P3 LDG.E R20, desc[UR6][R16.64+0x3c] ;  /* 0x00003c0610143981 */ /* 0x000ea2000c1e1900 */
[----:B----4-:R-:W-:-:S03]  /*0500*/  @P2 LOP3.LUT R3, R3, R24, RZ, 0x3c, !PT ;  /* 0x0000001803032212 */ /* 0x010fc600078e3cff */
[----:B------:R-:W4:Y:S01]  /*0510*/  @P4 LDG.E R24, desc[UR6][R16.64+0x50] ;  /* 0x0000500610184981 */ /* 0x000f22000c1e1900 */
[----:B---3--:R-:W-:-:S03]  /*0520*/  @!P0 LOP3.LUT R7, R7, R18, RZ, 0x3c, !PT ;  /* 0x0000001207078212 */ /* 0x008fc600078e3cff */
[----:B------:R-:W3:Y:S01]  /*0530*/  @P2 LDG.E R18, desc[UR6][R16.64+0x30] ;  /* 0x0000300610122981 */ /* 0x000ee2000c1e1900 */
[----:B------:R-:W-:-:S03]  /*0540*/  @!P0 LOP3.LUT R4, R4, R15, RZ, 0x3c, !PT ;  /* 0x0000000f04048212 */ /* 0x000fc600078e3cff */
[----:B------:R-:W3:Y:S01]  /*0550*/  @P2 LDG.E R15, desc[UR6][R16.64+0x2c] ;  /* 0x00002c06100f2981 */ /* 0x000ee2000c1e1900 */
[----:B------:R-:W-:-:S03]  /*0560*/  @P1 LOP3.LUT R6, R6, R19, RZ, 0x3c, !PT ;  /* 0x0000001306061212 */ /* 0x000fc600078e3cff */
[----:B------:R-:W3:Y:S01]  /*0570*/  @P2 LDG.E R19, desc[UR6][R16.64+0x34] ;  /* 0x0000340610132981 */ /* 0x000ee2000c1e1900 */
[----:B------:R-:W-:Y:S02]  /*0580*/  @P1 LOP3.LUT R7, R7, R22, RZ, 0x3c, !PT ;  /* 0x0000001607071212 */ /* 0x000fe400078e3cff */
[----:B------:R-:W-:Y:S01]  /*0590*/  @P1 LOP3.LUT R4, R4, R23, RZ, 0x3c, !PT ;  /* 0x0000001704041212 */ /* 0x000fe200078e3cff */
[----:B------:R-:W3:Y:S04]  /*05a0*/  @P3 LDG.E R22, desc[UR6][R16.64+0x44] ;  /* 0x0000440610163981 */ /* 0x000ee8000c1e1900 */
[----:B------:R-:W3:Y:S01]  /*05b0*/  @P3 LDG.E R23, desc[UR6][R16.64+0x40] ;  /* 0x0000400610173981 */ /* 0x000ee2000c1e1900 */
[----:B--2---:R-:W-:-:S03]  /*05c0*/  @P3 LOP3.LUT R3, R3, R20, RZ, 0x3c, !PT ;  /* 0x0000001403033212 */ /* 0x004fc600078e3cff */
[----:B------:R-:W2:Y:S01]  /*05d0*/  @P5 LDG.E R20, desc[UR6][R16.64+0x64] ;  /* 0x0000640610145981 */ /* 0x000ea2000c1e1900 */
[----:B----4-:R-:W-:-:S03]  /*05e0*/  @P4 LOP3.LUT R3, R3, R24, RZ, 0x3c, !PT ;  /* 0x0000001803034212 */ /* 0x010fc600078e3cff */
[----:B------:R-:W4:Y:S01]  /*05f0*/  @P6 LDG.E R24, desc[UR6][R16.64+0x78] ;  /* 0x0000780610186981 */ /* 0x000f22000c1e1900 */
[----:B---3--:R-:W-:-:S03]  /*0600*/  @P2 LOP3.LUT R7, R7, R18, RZ, 0x3c, !PT ;  /* 0x0000001207072212 */ /* 0x008fc600078e3cff */
[----:B------:R-:W3:Y:S01]  /*0610*/  @P4 LDG.E R18, desc[UR6][R16.64+0x58] ;  /* 0x0000580610124981 */ /* 0x000ee2000c1e1900 */
[----:B------:R-:W-:-:S03]  /*0620*/  @P2 LOP3.LUT R6, R6, R15, RZ, 0x3c, !PT ;  /* 0x0000000f06062212 */ /* 0x000fc600078e3cff */
[----:B------:R-:W3:Y:S01]  /*0630*/  @P4 LDG.E R15, desc[UR6][R16.64+0x54] ;  /* 0x00005406100f4981 */ /* 0x000ee2000c1e1900 */
[----:B------:R-:W-:-:S03]  /*0640*/  @P2 LOP3.LUT R4, R4, R19, RZ, 0x3c, !PT ;  /* 0x0000001304042212 */ /* 0x000fc600078e3cff */
[----:B------:R-:W3:Y:S01]  /*0650*/  @P4 LDG.E R19, desc[UR6][R16.64+0x5c] ;  /* 0x00005c0610134981 */ /* 0x000ee2000c1e1900 */
[----:B------:R-:W-:Y:S02]  /*0660*/  @P3 LOP3.LUT R7, R7, R22, RZ, 0x3c, !PT ;  /* 0x0000001607073212 */ /* 0x000fe400078e3cff */
[----:B------:R-:W-:Y:S01]  /*0670*/  @P3 LOP3.LUT R4, R4, R25, RZ, 0x3c, !PT ;  /* 0x0000001904043212 */ /* 0x000fe200078e3cff */
[----:B------:R-:W3:Y:S01]  /*0680*/  @P5 LDG.E R22, desc[UR6][R16.64+0x6c] ;  /* 0x00006c0610165981 */ /* 0x000ee2000c1e1900 */
[----:B------:R-:W-:-:S03]  /*0690*/  @P3 LOP3.LUT R6, R6, R23, RZ, 0x3c, !PT ;  /* 0x0000001706063212 */ /* 0x000fc600078e3cff */
[----:B------:R-:W3:Y:S04]  /*06a0*/  @P5 LDG.E R23, desc[UR6][R16.64+0x68] ;  /* 0x0000680610175981 */ /* 0x000ee8000c1e1900 */
[----:B------:R-:W3:Y:S01]  /*06b0*/  @P5 LDG.E R25, desc[UR6][R16.64+0x70] ;  /* 0x0000700610195981 */ /* 0x000ee2000c1e1900 */
[----:B------:R-:W-:Y:S02]  /*06c0*/  LOP3.LUT P0, RZ, R21, 0x80, RZ, 0xc0, !PT ;  /* 0x0000008015ff7812 */ /* 0x000fe4000780c0ff */
[----:B--2---:R-:W-:-:S11]  /*06d0*/  @P5 LOP3.LUT R3, R3, R20, RZ, 0x3c, !PT ;  /* 0x0000001403035212 */ /* 0x004fd600078e3cff */
        /* <DEDUP_REMOVED lines=15> */
[----:B------:R-:W-:Y:S02]  /*07d0*/  @P6 LOP3.LUT R5, R5, R26, RZ, 0x3c, !PT ;  /* 0x0000001a05056212 */ /* 0x000fe400078e3cff */
[----:B--2---:R-:W-:Y:S02]  /*07e0*/  @P0 LOP3.LUT R3, R3, R20, RZ, 0x3c, !PT ;  /* 0x0000001403030212 */ /* 0x004fe400078e3cff */
[----:B----4-:R-:W-:Y:S02]  /*07f0*/  @P0 LOP3.LUT R5, R5, R24, RZ, 0x3c, !PT ;  /* 0x0000001805050212 */ /* 0x010fe400078e3cff */
[----:B---3--:R-:W-:Y:S02]  /*0800*/  @P6 LOP3.LUT R7, R7, R18, RZ, 0x3c, !PT ;  /* 0x0000001207076212 */ /* 0x008fe400078e3cff */
[----:B------:R-:W-:Y:S02]  /*0810*/  @P6 LOP3.LUT R6, R6, R15, RZ, 0x3c, !PT ;  /* 0x0000000f06066212 */ /* 0x000fe400078e3cff */
[----:B------:R-:W-:-:S02]  /*0820*/  @P6 LOP3.LUT R4, R4, R19, RZ, 0x3c, !PT ;  /* 0x0000001304046212 */ /* 0x000fc400078e3cff */
[----:B------:R-:W-:Y:S02]  /*0830*/  @P0 LOP3.LUT R7, R7, R22, RZ, 0x3c, !PT ;  /* 0x0000001607070212 */ /* 0x000fe400078e3cff */
[----:B------:R-:W-:Y:S02]  /*0840*/  @P0 LOP3.LUT R6, R6, R23, RZ, 0x3c, !PT ;  /* 0x0000001706060212 */ /* 0x000fe400078e3cff */
[----:B------:R-:W-:Y:S02]  /*0850*/  @P0 LOP3.LUT R4, R4, R25, RZ, 0x3c, !PT ;  /* 0x0000001904040212 */ /* 0x000fe400078e3cff */
[----:B------:R-:W-:-:S13]  /*0860*/  R2P PR, R21.B1, 0x7f ;  /* 0x0000007f15007804 */ /* 0x000fda0000001000 */
[----:B------:R-:W2:Y:S04]  /*0870*/  @P0 LDG.E R18, desc[UR6][R16.64+0xa0] ;  /* 0x0000a00610120981 */ /* 0x000ea8000c1e1900 */
[----:B------:R-:W3:Y:S04]  /*0880*/  @P0 LDG.E R15, desc[UR6][R16.64+0xa4] ;  /* 0x0000a406100f0981 */ /* 0x000ee8000c1e1900 */
[----:B------:R-:W4:Y:S04]  /*0890*/  @P0 LDG.E R20, desc[UR6][R16.64+0xa8] ;  /* 0x0000a80610140981 */ /* 0x000f28000c1e1900 */
[----:B------:R-:W4:Y:S04]  /*08a0*/  @P0 LDG.E R19, desc[UR6][R16.64+0xac] ;  /* 0x0000ac0610130981 */ /* 0x000f28000c1e1900 */
[----:B------:R-:W4:Y:S04]  /*08b0*/  @P0 LDG.E R22, desc[UR6][R16.64+0xb0] ;  /* 0x0000b00610160981 */ /* 0x000f28000c1e1900 */
[----:B------:R-:W4:Y:S04]  /*08c0*/  @P1 LDG.E R24, desc[UR6][R16.64+0xb4] ;  /* 0x0000b40610181981 */ /* 0x000f28000c1e1900 */
[----:B------:R-:W4:Y:S04]  /*08d0*/  @P1 LDG.E R26, desc[UR6][R16.64+0xbc] ;  /* 0x0000bc06101a1981 */ /* 0x000f28000c1e1900 */
[----:B------:R-:W4:Y:S04]  /*08e0*/  @P1 LDG.E R23, desc[UR6][R16.64+0xb8] ;  /* 0x0000b80610171981 */ /* 0x000f28000c1e1900 */
[----:B------:R-:W4:Y:S04]  /*08f0*/  @P1 LDG.E R28, desc[UR6][R16.64+0xc4] ;  /* 0x0000c406101c1981 */ /* 0x000f28000c1e1900 */
[----:B------:R-:W4:Y:S01]  /*0900*/  @P1 LDG.E R25, desc[UR6][R16.64+0xc0] ;  /* 0x0000c00610191981 */ /* 0x000f22000c1e1900 */
[----:B--2---:R-:W-:-:S03]  /*0910*/  @P0 LOP3.LUT R3, R3, R18, RZ, 0x3c, !PT ;  /* 0x0000001203030212 */ /* 0x004fc600078e3cff */
[----:B------:R-:W2:Y:S01]  /*0920*/  @P2 LDG.E R18, desc[UR6][R16.64+0xc8] ;  /* 0x0000c80610122981 */ /* 0x000ea2000c1e1900 */
[----:B---3--:R-:W-:-:S03]  /*0930*/  @P0 LOP3.LUT R6, R6, R15, RZ, 0x3c, !PT ;  /* 0x0000000f06060212 */ /* 0x008fc600078e3cff */
[----:B------:R-:W3:Y:S01]  /*0940*/  @P2 LDG.E R15, desc[UR6][R16.64+0xcc] ;  /* 0x0000cc06100f2981 */ /* 0x000ee2000c1e1900 */
[----:B----4-:R-:W-:-:S03]  /*0950*/  @P0 LOP3.LUT R7, R7, R20, RZ, 0x3c, !PT ;  /* 0x0000001407070212 */ /* 0x010fc600078e3cff */
[----:B------:R-:W4:Y:S01]  /*0960*/  @P3 LDG.E R20, desc[UR6][R16.64+0xec] ;  /* 0x0000ec0610143981 */ /* 0x000f22000c1e1900 */
[----:B------:R-:W-:-:S03]  /*0970*/  @P0 LOP3.LUT R4, R4, R19, RZ, 0x3c, !PT ;  /* 0x0000001304040212 */ /* 0x000fc600078e3cff */
[----:B------:R-:W4:Y:S01]  /*0980*/  @P2 LDG.E R19, desc[UR6][R16.64+0xd4] ;  /* 0x0000d40610132981 */ /* 0x000f22000c1e1900 */
[----:B------:R-:W-:Y:S02]  /*0990*/  @P0 LOP3.LUT R5, R5, R22, RZ, 0x3c, !PT ;  /* 0x0000001605050212 */ /* 0x000fe400078e3cff */
[----:B------:R-:W-:Y:S01]  /*09a0*/  LOP3.LUT P0, RZ, R21, 0x8000, RZ, 0xc0, !PT ;  /* 0x0000800015ff7812 */ /* 0x000fe2000780c0ff */
[----:B------:R-:W4:Y:S01]  /*09b0*/  @P2 LDG.E R22, desc[UR6][R16.64+0xd0] ;  /* 0x0000d00610162981 */ /* 0x000f22000c1e1900 */
[----:B------:R-:W-:-:S03]  /*09c0*/  @P1 LOP3.LUT R3, R3, R24, RZ, 0x3c, !PT ;  /* 0x0000001803031212 */ /* 0x000fc600078e3cff */
[----:B------:R-:W4:Y:S01]  /*09d0*/  @P3 LDG.E R21, desc[UR6][R16.64+0xe0] ;  /* 0x0000e00610153981 */ /* 0x000f22000c1e1900 */
[----:B------:R-:W-:-:S03]  /*09e0*/  @P1 LOP3.LUT R7, R7, R26, RZ, 0x3c, !PT ;  /* 0x0000001a07071212 */ /* 0x000fc600078e3cff */
[----:B------:R-:W4:Y:S01]  /*09f0*/  @P2 LDG.E R24, desc[UR6][R16.64+0xd8] ;  /* 0x0000d80610182981 */ /* 0x000f22000c1e1900 */
[----:B------:R-:W-:-:S03]  /*0a00*/  @P1 LOP3.LUT R6, R6, R23, RZ, 0x3c, !PT ;  /* 0x0000001706061212 */ /* 0x000fc600078e3cff */
[----:B------:R-:W4:Y:S01]  /*0a10*/  @P3 LDG.E R26, desc[UR6][R16.64+0xdc] ;  /* 0x0000dc06101a3981 */ /* 0x000f22000c1e1900 */
[----:B------:R-:W-:-:S03]  /*0a20*/  @P1 LOP3.LUT R5, R5, R28, RZ, 0x3c, !PT ;  /* 0x0000001c05051212 */ /* 0x000fc600078e3cff */
[----:B------:R-:W4:Y:S04]  /*0a30*/  @P3 LDG.E R28, desc[UR6][R16.64+0xe4] ;  /* 0x0000e406101c3981 */ /* 0x000f28000c1e1900 */
[----:B------:R-:W4:Y:S01]  /*0a40*/  @P3 LDG.E R23, desc[UR6][R16.64+0xe8] ;  /* 0x0000e80610173981 */ /* 0x000f22000c1e1900 */
[----:B--2---:R-:W-:-:S03]  /*0a50*/  @P2 LOP3.LUT R3, R3, R18, RZ, 0x3c, !PT ;  /* 0x0000001203032212 */ /* 0x004fc600078e3cff */
[----:B------:R-:W2:Y:S01]  /*0a60*/  @P4 LDG.E R18, desc[UR6][R16.64+0xf0] ;  /* 0x0000f00610124981 */ /* 0x000ea2000c1e1900 */
[----:B---3--:R-:W-:Y:S02]  /*0a70*/  @P2 LOP3.LUT R6, R6, R15, RZ, 0x3c, !PT ;  /* 0x0000000f06062212 */ /* 0x008fe400078e3cff */
[----:B------:R-:W-:Y:S01]  /*0a80*/  @P1 LOP3.LUT R4, R4, R25, RZ, 0x3c, !PT ;  /* 0x0000001904041212 */ /* 0x000fe200078e3cff */
[----:B------:R-:W3:Y:S03]  /*0a90*/  @P5 LDG.E R15, desc[UR6][R16.64+0x110] ;  /* 0x00011006100f5981 */ /* 0x000ee6000c1e1900 */
[----:B----4-:R-:W-:Y:S02]  /*0aa0*/  @P2 LOP3.LUT R4, R4, R19, RZ, 0x3c, !PT ;  /* 0x0000001304042212 */ /* 0x010fe400078e3cff */
[----:B------:R-:W4:Y:S01]  /*0ab0*/  @P4 LDG.E R19, desc[UR6][R16.64+0xf4] ;  /* 0x0000f40610134981 */ /* 0x000f22000c1e1900 */
        /* <DEDUP_REMOVED lines=12> */
[----:B--2---:R-:W-:-:S03]  /*0b80*/  @P4 LOP3.LUT R3, R3, R18, RZ, 0x3c, !PT ;  /* 0x0000001203034212 */ /* 0x004fc600078e3cff */
[----:B------:R-:W2:Y:S01]  /*0b90*/  @P5 LDG.E R18, desc[UR6][R16.64+0x114] ;  /* 0x0001140610125981 */ /* 0x000ea2000c1e1900 */
[----:B------:R-:W-:-:S03]  /*0ba0*/  @P3 LOP3.LUT R5, R5, R20, RZ, 0x3c, !PT ;  /* 0x0000001405053212 */ /* 0x000fc600078e3cff */
[----:B------:R-:W2:Y:S01]  /*0bb0*/  @P6 LDG.E R20, desc[UR6][R16.64+0x118] ;  /* 0x0001180610146981 */ /* 0x000ea2000c1e1900 */
[----:B----4-:R-:W-:-:S03]  /*0bc0*/  @P4 LOP3.LUT R6, R6, R19, RZ, 0x3c, !PT ;  /* 0x0000001306064212 */ /* 0x010fc600078e3cff */
[----:B------:R-:W4:Y:S01]  /*0bd0*/  @P6 LDG.E R19, desc[UR6][R16.64+0x11c] ;  /* 0x00011c0610136981 */ /* 0x000f22000c1e1900 */
[----:B---3--:R-:W-:-:S03]  /*0be0*/  @P4 LOP3.LUT R7, R7, R22, RZ, 0x3c, !PT ;  /* 0x0000001607074212 */ /* 0x008fc600078e3cff */
[----:B------:R-:W3:Y:S01]  /*0bf0*/  @P6 LDG.E R22, desc[UR6][R16.64+0x120] ;  /* 0x0001200610166981 */ /* 0x000ee2000c1e1900 */
[----:B------:R-:W-:-:S03]  /*0c00*/  @P4 LOP3.LUT R4, R4, R21, RZ, 0x3c, !PT ;  /* 0x0000001504044212 */ /* 0x000fc600078e3cff */
[----:B------:R-:W3:Y:S01]  /*0c10*/  @P0 LDG.E R21, desc[UR6][R16.64+0x130] ;  /* 0x0001300610150981 */ /* 0x000ee2000c1e1900 */
[----:B------:R-:W-:Y:S02]  /*0c20*/  @P4 LOP3.LUT R5, R5, R24, RZ, 0x3c, !PT ;  /* 0x0000001805054212 */ /* 0x000fe400078e3cff */
[----:B------:R-:W-:Y:S01]  /*0c30*/  @P5 LOP3.LUT R4, R4, R15, RZ, 0x3c, !PT ;  /* 0x0000000f04045212 */ /* 0x000fe200078e3cff */
[----:B------:R-:W3:Y:S01]  /*0c40*/  @P6 LDG.E R24, desc[UR6][R16.64+0x128] ;  /* 0x0001280610186981 */ /* 0x000ee2000c1e1900 */
[----:B------:R-:W-:-:S03]  /*0c50*/  @P5 LOP3.LUT R3, R3, R26, RZ, 0x3c, !PT ;  /* 0x0000001a03035212 */ /* 0x000fc600078e3cff */
[----:B------:R-:W3:Y:S01]  /*0c60*/  @P6 LDG.E R15, desc[UR6][R16.64+0x124] ;  /* 0x00012406100f6981 */ /* 0x000ee2000c1e1900 */
[----:B------:R-:W-:-:S03]  /*0c70*/  @P5 LOP3.LUT R7, R7, R28, RZ, 0x3c, !PT ;  /* 0x0000001c07075212 */ /* 0x000fc600078e3cff */
[----:B------:R-:W3:Y:S01]  /*0c80*/  @P0 LDG.E R26, desc[UR6][R16.64+0x12c] ;  /* 0x00012c06101a0981 */ /* 0x000ee2000c1e1900 */
[----:B------:R-:W-:-:S03]  /*0c90*/  @P5 LOP3.LUT R6, R6, R23, RZ, 0x3c, !PT ;  /* 0x0000001706065212 */ /* 0x000fc600078e3cff */
[----:B------:R-:W3:Y:S04]  /*0ca0*/  @P0 LDG.E R28, desc[UR6][R16.64+0x13c] ;  /* 0x00013c06101c0981 */ /* 0x000ee8000c1e1900 */
[----:B------:R-:W3:Y:S01]  /*0cb0*/  @P0 LDG.E R23, desc[UR6][R16.64+0x138] ;  /* 0x0001380610170981 */ /* 0x000ee2000c1e1900 */
[----:B--2---:R-:W-:-:S03]  /*0cc0*/  @P5 LOP3.LUT R5, R5, R18, RZ, 0x3c, !PT ;  /* 0x0000001205055212 */ /* 0x004fc600078e3cff */
[----:B------:R-:W2:Y:S01]  /*0cd0*/  @P0 LDG.E R18, desc[UR6][R16.64+0x134] ;  /* 0x0001340610120981 */ /* 0x000ea2000c1e1900 */
[----:B------:R-:W-:-:S04]  /*0ce0*/  UIADD3 UR4, UPT, UPT, UR4, 0x10, URZ ;  /* 0x0000001004047890 */ /* 0x000fc8000fffe0ff */
[----:B------:R-:W-:Y:S01]  /*0cf0*/  UISETP.NE.AND UP0, UPT, UR4, 0x20, UPT ;  /* 0x000000200400788c */ /* 0x000fe2000bf05270 */
[----:B------:R-:W-:Y:S02]  /*0d00*/  @P6 LOP3.LUT R3, R3, R20, RZ, 0x3c, !PT ;  /* 0x0000001403036212 */ /* 0x000fe400078e3cff */
[----:B----4-:R-:W-:Y:S02]  /*0d10*/  @P6 LOP3.LUT R6, R6, R19, RZ, 0x3c, !PT ;  /* 0x0000001306066212 */ /* 0x010fe400078e3cff */
[----:B---3--:R-:W-:Y:S02]  /*0d20*/  @P6 LOP3.LUT R7, R7, R22, RZ, 0x3c, !PT ;  /* 0x0000001607076212 */ /* 0x008fe400078e3cff */
[----:B------:R-:W-:Y:S02]  /*0d30*/  @P0 LOP3.LUT R6, R6, R21, RZ, 0x3c, !PT ;  /* 0x0000001506060212 */ /* 0x000fe400078e3cff */
[----:B------:R-:W-:Y:S02]  /*0d40*/  @P6 LOP3.LUT R5, R5, R24, RZ, 0x3c, !PT ;  /* 0x0000001805056212 */ /* 0x000fe400078e3cff */
[----:B------:R-:W-:-:S02]  /*0d50*/  @P6 LOP3.LUT R4, R4, R15, RZ, 0x3c, !PT ;  /* 0x0000000f04046212 */ /* 0x000fc400078e3cff */
[----:B------:R-:W-:Y:S02]  /*0d60*/  @P0 LOP3.LUT R3, R3, R26, RZ, 0x3c, !PT ;  /* 0x0000001a03030212 */ /* 0x000fe400078e3cff */
[----:B------:R-:W-:Y:S02]  /*0d70*/  @P0 LOP3.LUT R5, R5, R28, RZ, 0x3c, !PT ;  /* 0x0000001c05050212 */ /* 0x000fe400078e3cff */
[----:B------:R-:W-:Y:S02]  /*0d80*/  @P0 LOP3.LUT R4, R4, R23, RZ, 0x3c, !PT ;  /* 0x0000001704040212 */ /* 0x000fe400078e3cff */
[----:B--2---:R-:W-:Y:S01]  /*0d90*/  @P0 LOP3.LUT R7, R7, R18, RZ, 0x3c, !PT ;  /* 0x0000001207070212 */ /* 0x004fe200078e3cff */
[----:B------:R-:W-:Y:S06]  /*0da0*/  BRA.U UP0, `(.L_x_6) ;  /* 0xfffffff500487547 */ /* 0x000fec000b83ffff */
[----:B------:R-:W-:-:S05]  /*0db0*/  VIADD R0, R0, 0x1 ;  /* 0x0000000100007836 */ /* 0x000fca0000000000 */
[----:B------:R-:W-:-:S13]  /*0dc0*/  ISETP.NE.AND P0, PT, R0, 0x5, PT ;  /* 0x000000050000780c */ /* 0x000fda0003f05270 */
[----:B------:R-:W-:Y:S05]  /*0dd0*/  @P0 BRA `(.L_x_7) ;  /* 0xfffffff400300947 */ /* 0x000fea000383ffff */
[----:B------:R-:W-:Y:S01]  /*0de0*/  LOP3.LUT R0, R11, 0x3, RZ, 0xc0, !PT ;  /* 0x000000030b007812 */ /* 0x000fe200078ec0ff */
[----:B------:R0:W-:Y:S03]  /*0df0*/  STL.64 [R1+0x8], R6 ;  /* 0x0000080601007387 */ /* 0x0001e60000100a00 */
[----:B------:R-:W-:Y:S01]  /*0e00*/  ISETP.NE.U32.AND P0, PT, R0, 0x1, PT ;  /* 0x000000010000780c */ /* 0x000fe20003f05070 */
[----:B------:R0:W-:Y:S03]  /*0e10*/  STL.64 [R1+0x10], R4 ;  /* 0x0000100401007387 */ /* 0x0001e60000100a00 */
[----:B------:R-:W-:Y:S01]  /*0e20*/  ISETP.NE.AND.EX P0, PT, RZ, RZ, PT, P0 ;  /* 0x000000ffff00720c */ /* 0x000fe20003f05300 */
[----:B------:R0:W-:-:S12]  /*0e30*/  STL [R1+0x4], R3 ;  /* 0x0000040301007387 */ /* 0x0001d80000100800 */
[----:B0-----:R-:W-:Y:S05]  /*0e40*/  @!P0 BRA `(.L_x_5) ;  /* 0x0000001800088947 */ /* 0x001fea0003800000 */
[----:B------:R-:W-:Y:S01]  /*0e50*/  UMOV UR4, URZ ;  /* 0x000000ff00047c82 */ /* 0x000fe20008000000 */
[----:B------:R-:W-:Y:S01]  /*0e60*/  UMOV UR5, URZ ;  /* 0x000000ff00057c82 */ /* 0x000fe20008000000 */
[----:B------:R-:W-:Y:S02]  /*0e70*/  IMAD.MOV.U32 R0, RZ, RZ, RZ ;  /* 0x000000ffff007224 */ /* 0x000fe400078e00ff */
[----:B------:R-:W-:Y:S02]  /*0e80*/  IMAD.MOV.U32 R4, RZ, RZ, RZ ;  /* 0x000000ffff047224 */ /* 0x000fe400078e00ff */
[----:B------:R-:W-:Y:S02]  /*0e90*/  IMAD.MOV.U32 R7, RZ, RZ, RZ ;  /* 0x000000ffff077224 */ /* 0x000fe400078e00ff */
[----:B------:R-:W-:Y:S02]  /*0ea0*/  IMAD.MOV.U32 R3, RZ, RZ, RZ ;  /* 0x000000ffff037224 */ /* 0x000fe400078e00ff */
[----:B------:R-:W-:-:S02]  /*0eb0*/  IMAD.U32 R5, RZ, RZ, UR4 ;  /* 0x00000004ff057e24 */ /* 0x000fc4000f8e00ff */
[----:B------:R-:W-:-:S07]  /*0ec0*/  IMAD.U32 R6, RZ, RZ, UR5 ;  /* 0x00000005ff067e24 */ /* 0x000fce000f8e00ff */
.L_x_9:
[----:B------:R-:W-:-:S06]  /*0ed0*/  IMAD R13, R0, 0x4, R1 ;  /* 0x00000004000d7824 */ /* 0x000fcc00078e0201 */
[----:B------:R-:W5:Y:S01]  /*0ee0*/  LDL R13, [R13+0x4] ;  /* 0x000004000d0d7983 */ /* 0x000f620000100800 */
[----:B------:R-:W-:-:S05]  /*0ef0*/  UMOV UR4, URZ ;  /* 0x000000ff00047c82 */ /* 0x000fca0008000000 */
.L_x_8:
        /* <DEDUP_REMOVED lines=178> */
[----:B------:R0:W-:Y:S03]  /*1a20*/  STL [R1+0x4], R3 ;  /* 0x0000040301007387 */ /* 0x0001e60000100800 */
[----:B------:R-:W-:Y:S01]  /*1a30*/  ISETP.NE.U32.AND P0, PT, R0, 0x3, PT ;  /* 0x000000030000780c */ /* 0x000fe20003f05070 */
[----:B------:R0:W-:Y:S03]  /*1a40*/  STL.64 [R1+0x8], R6 ;  /* 0x0000080601007387 */ /* 0x0001e60000100a00 */
[----:B------:R-:W-:Y:S01]  /*1a50*/  ISETP.NE.AND.EX P0, PT, RZ, RZ, PT, P0 ;  /* 0x000000ffff00720c */ /* 0x000fe20003f05300 */
[----:B------:R0:W-:-:S12]  /*1a60*/  STL.64 [R1+0x10], R4 ;  /* 0x0000100401007387 */ /* 0x0001d80000100a00 */
[----:B0-----:R-:W-:Y:S05]  /*1a70*/  @P0 BRA `(.L_x_5) ;  /* 0x0000000800fc0947 */ /* 0x001fea0003800000 */
        /* <DEDUP_REMOVED lines=8> */
.L_x_11:
[----:B------:R-:W-:-:S06]  /*1b00*/  IMAD R13, R0, 0x4, R1 ;  /* 0x00000004000d7824 */ /* 0x000fcc00078e0201 */
[----:B------:R-:W5:Y:S01]  /*1b10*/  LDL R13, [R13+0x4] ;  /* 0x000004000d0d7983 */ /* 0x000f620000100800 */
[----:B------:R-:W-:-:S05]  /*1b20*/  UMOV UR4, URZ ;  /* 0x000000ff00047c82 */ /* 0x000fca0008000000 */
.L_x_10:
        /* <DEDUP_REMOVED lines=177> */
[----:B------:R0:W-:Y:S04]  /*2640*/  STL [R1+0x4], R3 ;  /* 0x0000040301007387 */ /* 0x0001e80000100800 */
[----:B------:R0:W-:Y:S04]  /*2650*/  STL.64 [R1+0x8], R6 ;  /* 0x0000080601007387 */ /* 0x0001e80000100a00 */
[----:B------:R0:W-:Y:S02]  /*2660*/  STL.64 [R1+0x10], R4 ;  /* 0x0000100401007387 */ /* 0x0001e40000100a00 */
.L_x_5:
[----:B------:R-:W-:Y:S05]  /*2670*/  BSYNC.RECONVERGENT B1 ;  /* 0x0000000000017941 */ /* 0x000fea0003800200 */
.L_x_4:
[C---:B------:R-:W-:Y:S01]  /*2680*/  ISETP.GT.U32.AND P0, PT, R11.reuse, 0x3, PT ;  /* 0x000000030b00780c */ /* 0x040fe20003f04070 */
[----:B------:R-:W-:Y:S01]  /*2690*/  VIADD R12, R12, 0x1 ;  /* 0x000000010c0c7836 */ /* 0x000fe20000000000 */
[--C-:B------:R-:W-:Y:S02]  /*26a0*/  SHF.R.U64 R11, R11, 0x2, R14.reuse ;  /* 0x000000020b0b7819 */ /* 0x100fe4000000120e */
[----:B------:R-:W-:Y:S02]  /*26b0*/  ISETP.GT.U32.AND.EX P0, PT, R14, RZ, PT, P0 ;  /* 0x000000ff0e00720c */ /* 0x000fe40003f04100 */
[----:B------:R-:W-:-:S11]  /*26c0*/  SHF.R.U32.HI R14, RZ, 0x2, R14 ;  /* 0x00000002ff0e7819 */ /* 0x000fd6000001160e */
[----:B------:R-:W-:Y:S05]  /*26d0*/  @P0 BRA `(.L_x_12) ;  /* 0xffffffd800c40947 */ /* 0x000fea000383ffff */
.L_x_3:
[----:B------:R-:W-:Y:S05]  /*26e0*/  BSYNC.RECONVERGENT B0 ;  /* 0x0000000000007941 */ /* 0x000fea0003800200 */
.L_x_2:
[----:B------:R-:W-:Y:S01]  /*26f0*/  SHF.R.U32.HI R0, RZ, 0x2, R3 ;  /* 0x00000002ff007819 */ /* 0x000fe20000011603 */
[----:B------:R-:W2:Y:S01]  /*2700*/  LDCU.64 UR4, c[0x0][0x380] ;  /* 0x00007000ff0477ac */ /* 0x000ea20008000a00 */
[----:B01----:R-:W-:Y:S01]  /*2710*/  SHF.R.U32.HI R7, RZ, 0x2, R6 ;  /* 0x00000002ff077819 */ /* 0x003fe20000011606 */
[----:B------:R-:W-:Y:S01]  /*2720*/  IMAD.MOV.U32 R8, RZ, RZ, 0x0 ;  /* 0x00000000ff087424 */ /* 0x000fe200078e00ff */
[----:B------:R-:W-:Y:S01]  /*2730*/  LOP3.LUT R0, R0, R3, RZ, 0x3c, !PT ;  /* 0x0000000300007212 */ /* 0x000fe200078e3cff */
[----:B------:R-:W-:Y:S01]  /*2740*/  IMAD.SHL.U32 R3, R5, 0x10, RZ ;  /* 0x0000001005037824 */ /* 0x000fe200078e00ff */
[----:B------:R-:W-:Y:S01]  /*2750*/  LOP3.LUT R7, R7, R6, RZ, 0x3c, !PT ;  /* 0x0000000607077212 */ /* 0x000fe200078e3cff */
[----:B------:R-:W-:Y:S02]  /*2760*/  IMAD.MOV.U32 R9, RZ, RZ, 0x3ca00000 ;  /* 0x3ca00000ff097424 */ /* 0x000fe400078e00ff */
[----:B------:R-:W-:-:S05]  /*2770*/  IMAD.SHL.U32 R4, R0, 0x2, RZ ;  /* 0x0000000200047824 */ /* 0x000fca00078e00ff */
[----:B------:R-:W-:-:S04]  /*2780*/  LOP3.LUT R4, R0, R4, R3, 0x96, !PT ;  /* 0x0000000400047212 */ /* 0x000fc800078e9603 */
[----:B------:R-:W-:Y:S01]  /*2790*/  LOP3.LUT R3, R4, R5, RZ, 0x3c, !PT ;  /* 0x0000000504037212 */ /* 0x000fe200078e3cff */
[----:B------:R-:W-:Y:S01]  /*27a0*/  IMAD.SHL.U32 R4, R7, 0x2, RZ ;  /* 0x0000000207047824 */ /* 0x000fe200078e00ff */
[----:B--2---:R-:W-:-:S03]  /*27b0*/  LEA R6, P0, R10, UR4, 0x3 ;  /* 0x000000040a067c11 */ /* 0x004fc6000f8018ff */
[----:B------:R-:W-:-:S05]  /*27c0*/  IMAD.SHL.U32 R0, R3, 0x10, RZ ;  /* 0x0000001003007824 */ /* 0x000fca00078e00ff */
[----:B------:R-:W-:Y:S02]  /*27d0*/  LOP3.LUT R0, R7, R4, R0, 0x96, !PT ;  /* 0x0000000407007212 */ /* 0x000fe400078e9600 */
[----:B------:R-:W-:Y:S02]  /*27e0*/  SHF.R.S32.HI R7, RZ, 0x1f, R10 ;  /* 0x0000001fff077819 */ /* 0x000fe4000001140a */
[----:B------:R-:W-:Y:S02]  /*27f0*/  LOP3.LUT R5, R0, R3, RZ, 0x3c, !PT ;  /* 0x0000000300057212 */ /* 0x000fe400078e3cff */
[C---:B------:R-:W-:Y:S02]  /*2800*/  IADD3 R3, PT, PT, R2.reuse, 0x587c5, R3 ;  /* 0x000587c502037810 */ /* 0x040fe40007ffe003 */
[----:B------:R-:W-:Y:S02]  /*2810*/  IADD3 R5, PT, PT, R2, 0xb0f8a, R5 ;  /* 0x000b0f8a02057810 */ /* 0x000fe40007ffe005 */
[----:B------:R-:W-:-:S03]  /*2820*/  LEA.HI.X R7, R10, UR5, R7, 0x3, P0 ;  /* 0x000000050a077c11 */ /* 0x000fc600080f1c07 */
[----:B------:R-:W-:-:S03]  /*2830*/  IMAD.WIDE.U32 R4, R5, 0x200000, RZ ;  /* 0x0020000005047825 */ /* 0x000fc600078e00ff */
[----:B------:R-:W-:-:S04]  /*2840*/  LOP3.LUT R4, R4, R3, RZ, 0x3c, !PT ;  /* 0x0000000304047212 */ /* 0x000fc800078e3cff */
[----:B------:R-:W0:Y:S02]  /*2850*/  I2F.F64.U64 R2, R4 ;  /* 0x0000000400027312 */ /* 0x000e240000301800 */
[----:B0-----:R-:W-:-:S07]  /*2860*/  DFMA R2, R2, R8, 5.5511151231257827021e-17 ;  /* 0x3c9000000202742b */ /* 0x001fce0000000008 */
[----:B------:R-:W-:Y:S01]  /*2870*/  STG.E.64 desc[UR6][R6.64], R2 ;  /* 0x0000000206007986 */ /* 0x000fe2000c101b06 */
[----:B------:R-:W-:Y:S05]  /*2880*/  EXIT ;  /* 0x000000000000794d */ /* 0x000fea0003800000 */
.L_x_13:
        /* <DEDUP_REMOVED lines=15> */
.L_x_16:


//--------------------- .nv.global.init           --------------------------
	.section	.nv.global.init,"aw",@progbits
	.align	4
.nv.global.init:
	.type		mrg32k3aM1SubSeq,@object
	.size		mrg32k3aM1SubSeq,(mrg32k3aM2SubSeq - mrg32k3aM1SubSeq)
mrg32k3aM1SubSeq:
        /*0000*/ 	.byte	0x0b, 0xcc, 0xee, 0x04, 0x73, 0x29, 0x8b, 0x6f, 0xf6, 0x53, 0x03, 0xf6, 0x23, 0xf6, 0xea, 0xda
        /* <DEDUP_REMOVED lines=125> */
	.type		mrg32k3aM2SubSeq,@object
	.size		mrg32k3aM2SubSeq,(mrg32k3aM1 - mrg32k3aM2SubSeq)
mrg32k3aM2SubSeq:
        /* <DEDUP_REMOVED lines=126> */
	.type		mrg32k3aM1,@object
	.size		mrg32k3aM1,(mrg32k3aM1Seq - mrg32k3aM1)
mrg32k3aM1:
        /* <DEDUP_REMOVED lines=144> */
	.type		mrg32k3aM1Seq,@object
	.size		mrg32k3aM1Seq,(mrg32k3aM2 - mrg32k3aM1Seq)
mrg32k3aM1Seq:
        /* <DEDUP_REMOVED lines=144> */
	.type		mrg32k3aM2,@object
	.size		mrg32k3aM2,(mrg32k3aM2Seq - mrg32k3aM2)
mrg32k3aM2:
        /* <DEDUP_REMOVED lines=144> */
	.type		mrg32k3aM2Seq,@object
	.size		mrg32k3aM2Seq,(precalc_xorwow_matrix - mrg32k3aM2Seq)
mrg32k3aM2Seq:
        /* <DEDUP_REMOVED lines=144> */
	.type		precalc_xorwow_matrix,@object
	.size		precalc_xorwow_matrix,(precalc_xorwow_offset_matrix - precalc_xorwow_matrix)
precalc_xorwow_matrix:
        /* <DEDUP_REMOVED lines=6400> */
	.type		precalc_xorwow_offset_matrix,@object
	.size		precalc_xorwow_offset_matrix,(.L_1 - precalc_xorwow_offset_matrix)
precalc_xorwow_offset_matrix:
        /* <DEDUP_REMOVED lines=6400> */
.L_1:


//--------------------- .nv.shared.reserved.0     --------------------------
	.section	.nv.shared.reserved.0,"aw",@nobits
	.weak		__nv_reservedSMEM_offset_0_alias
	.size		__nv_reservedSMEM_offset_0_alias, 0, 64
	.other		__nv_reservedSMEM_offset_0_alias,@"STO_CUDA_RESERVED_SHARED STV_DEFAULT"
__nv_reservedSMEM_offset_0_alias:
	.zero		0
	.zero		64


//--------------------- .nv.global                --------------------------
	.section	.nv.global,"aw",@nobits
	.align	8
.nv.global:
	.type		monDev,@object
	.size		monDev,(.L_9 - monDev)
monDev:
	.zero		8
.L_9:


//--------------------- .nv.constant0._Z7overlapPdS_S_llPb --------------------------
	.section	.nv.constant0._Z7overlapPdS_S_llPb,"a",@progbits
	.sectionflags	@""
	.align	4
.nv.constant0._Z7overlapPdS_S_llPb:
	.zero		944


//--------------------- .nv.constant0._Z12check_acceptPdS_S_lPb --------------------------
	.section	.nv.constant0._Z12check_acceptPdS_S_lPb,"a",@progbits
	.sectionflags	@""
	.align	4
.nv.constant0._Z12check_acceptPdS_S_lPb:
	.zero		936


//--------------------- .nv.constant0._Z12randomKernelPdi --------------------------
	.section	.nv.constant0._Z12randomKernelPdi,"a",@progbits
	.sectionflags	@""
	.align	4
.nv.constant0._Z12randomKernelPdi:
	.zero		908


//--------------------- SYMBOLS --------------------------

	.type		.nv.reservedSmem.offset0,@object
	.size		.nv.reservedSmem.offset0,0x4
